def matmul_kernel(
    a_ptr,
    b_ptr,
    c_ptr,
    M,
    N,
    K,
    stride_am,
    stride_ak,
    stride_bk,
    stride_bn,
    stride_cm,
    stride_cn,
    BLOCK_M: tl.constexpr,
    BLOCK_N: tl.constexpr,
    BLOCK_K: tl.constexpr,
    GROUP_M: tl.constexpr,
):
    pid = tl.program_id(axis=0)
    num_pid_m = tl.cdiv(M, BLOCK_M)
    num_pid_n = tl.cdiv(N, BLOCK_N)
    num_pid_in_group = GROUP_M * num_pid_n
    group_id = pid // num_pid_in_group
    first_pid_m = group_id * GROUP_M
    group_size_m = min(num_pid_m - first_pid_m, GROUP_M)
    pid_m = first_pid_m + ((pid % num_pid_in_group) % group_size_m)
    pid_n = (pid % num_pid_in_group) // group_size_m

    offs_am = (pid_m * BLOCK_M + tl.arange(0, BLOCK_M)) % M
    offs_bn = (pid_n * BLOCK_N + tl.arange(0, BLOCK_N)) % N
    offs_k = tl.arange(0, BLOCK_K)
    a_ptrs = a_ptr + offs_am[:, None] * stride_am + offs_k[None, :] * stride_ak
    b_ptrs = b_ptr + offs_k[:, None] * stride_bk + offs_bn[None, :] * stride_bn

    acc = tl.zeros((BLOCK_M, BLOCK_N), dtype=tl.float32)
    for kk in range(0, tl.cdiv(K, BLOCK_K)):
        a = tl.load(a_ptrs, mask=offs_k[None, :] < K - kk * BLOCK_K, other=0.0)
        b = tl.load(b_ptrs, mask=offs_k[:, None] < K - kk * BLOCK_K, other=0.0)
        acc = tl.dot(a, b, acc)
        a_ptrs += BLOCK_K * stride_ak
        b_ptrs += BLOCK_K * stride_bk

    c = acc.to(c_ptr.dtype.element_ty)
    offs_cm = pid_m * BLOCK_M + tl.arange(0, BLOCK_M)
    offs_cn = pid_n * BLOCK_N + tl.arange(0, BLOCK_N)
    c_ptrs = c_ptr + offs_cm[:, None] * stride_cm + offs_cn[None, :] * stride_cn
    mask = (offs_cm[:, None] < M) & (offs_cn[None, :] < N)
    tl.store(c_ptrs, c, mask=mask)

# config = {"BLOCK_K": 64, "BLOCK_M": 128, "BLOCK_N": 256, "GROUP_M": 8, "arch": "sm_100", "dtype": "fp8e5m2", "num_ctas": 4, "num_stages": 3, "num_warps": 4}
# arch = sm_100


// ===== COMPILED SASS (sm_100a) =====

	.target	sm_100a

	.elftype	@"ET_EXEC"


//--------------------- .note.nv.tkinfo           --------------------------
	.section	.note.nv.tkinfo,"",@"SHT_NOTE"
	.sectionflags	@"SHF_NOTE_NV_TKINFO"
	.tkinfo
        /*0018*/ 	.word	0x00000081
        /*0030*/ 	.string	""
        /*0030*/ 	.string	"ptxas-blackwell"
        /*0030*/ 	.string	"Cuda compilation tools, release 12.9, V12.9.86"
        /*0030*/ 	.string	"Build cuda_12.9.r12.9/compiler.36037853_0"
        /*0030*/ 	.string	"-v  -suppress-debug-info  -lineinfo  -arch sm_100a "



//--------------------- .note.nv.cuver            --------------------------
	.section	.note.nv.cuver,"",@"SHT_NOTE"
	.sectionflags	@"SHF_NOTE_NV_CUVER"
        /*0018*/ 	.short	0x0001
        /*001a*/ 	.short	0x0064
        /*001c*/ 	.short	0x0001
        /*001e*/ 	.short	0x0000
        /*0020*/ 	.short	0x0001
        /*0022*/ 	.short	0x0000


//--------------------- .nv.info                  --------------------------
	.section	.nv.info,"",@"SHT_CUDA_INFO"
	.align	4


	//----- nvinfo : EIATTR_REGCOUNT
	.align		4
        /*0000*/ 	.byte	0x04, 0x2f
        /*0002*/ 	.short	(.L_4 - .L_3)
	.align		4
.L_3:
        /*0004*/ 	.word	index@(matmul_kernel)
        /*0008*/ 	.word	0x000000ff


	//----- nvinfo : EIATTR_FRAME_SIZE
	.align		4
.L_4:
        /*000c*/ 	.byte	0x04, 0x11
        /*000e*/ 	.short	(.L_6 - .L_5)
	.align		4
.L_5:
        /*0010*/ 	.word	index@($__internal_2_$__cuda_sm10x_tcgen05_guardrail_trap_unallocated_columns_being_dealloced)
        /*0014*/ 	.word	0x00000000


	//----- nvinfo : EIATTR_FRAME_SIZE
	.align		4
.L_6:
        /*0018*/ 	.byte	0x04, 0x11
        /*001a*/ 	.short	(.L_8 - .L_7)
	.align		4
.L_7:
        /*001c*/ 	.word	index@($__internal_1_$__cuda_sm10x_tcgen05_guardrail_trap_phase_invalid_during_alloc)
        /*0020*/ 	.word	0x00000000


	//----- nvinfo : EIATTR_FRAME_SIZE
	.align		4
.L_8:
        /*0024*/ 	.byte	0x04, 0x11
        /*0026*/ 	.short	(.L_10 - .L_9)
	.align		4
.L_9:
        /*0028*/ 	.word	index@($__internal_0_$__cuda_sm10x_tcgen05_guardrail_trap_col_being_dealloced_not_returned_by_alloc)
        /*002c*/ 	.word	0x00000000


	//----- nvinfo : EIATTR_FRAME_SIZE
	.align		4
.L_10:
        /*0030*/ 	.byte	0x04, 0x11
        /*0032*/ 	.short	(.L_12 - .L_11)
	.align		4
.L_11:
        /*0034*/ 	.word	index@(matmul_kernel)
        /*0038*/ 	.word	0x00000000


	//----- nvinfo : EIATTR_MIN_STACK_SIZE
	.align		4
.L_12:
        /*003c*/ 	.byte	0x04, 0x12
        /*003e*/ 	.short	(.L_14 - .L_13)
	.align		4
.L_13:
        /*0040*/ 	.word	index@(matmul_kernel)
        /*0044*/ 	.word	0x00000000
.L_14:


//--------------------- .nv.info.matmul_kernel    --------------------------
	.section	.nv.info.matmul_kernel,"",@"SHT_CUDA_INFO"
	.sectionflags	@""
	.align	4


	//----- nvinfo : EIATTR_CUDA_API_VERSION
	.align		4
        /*0000*/ 	.byte	0x04, 0x37
        /*0002*/ 	.short	(.L_16 - .L_15)
.L_15:
        /*0004*/ 	.word	0x00000081


	//----- nvinfo : EIATTR_KPARAM_INFO
	.align		4
.L_16:
        /*0008*/ 	.byte	0x04, 0x17
        /*000a*/ 	.short	(.L_18 - .L_17)
.L_17:
        /*000c*/ 	.word	0x00000000
        /*0010*/ 	.short	0x000d
        /*0012*/ 	.short	0x0048
        /*0014*/ 	.byte	0x00, 0xf4, 0x21, 0x00


	//----- nvinfo : EIATTR_KPARAM_INFO
	.align		4
.L_18:
        /*0018*/ 	.byte	0x04, 0x17
        /*001a*/ 	.short	(.L_20 - .L_19)
.L_19:
        /*001c*/ 	.word	0x00000000
        /*0020*/ 	.short	0x000c
        /*0022*/ 	.short	0x0040
        /*0024*/ 	.byte	0x00, 0xf4, 0x21, 0x00


	//----- nvinfo : EIATTR_KPARAM_INFO
	.align		4
.L_20:
        /*0028*/ 	.byte	0x04, 0x17
        /*002a*/ 	.short	(.L_22 - .L_21)
.L_21:
        /*002c*/ 	.word	0x00000000
        /*0030*/ 	.short	0x000b
        /*0032*/ 	.short	0x0038
        /*0034*/ 	.byte	0x00, 0xf0, 0x11, 0x00


	//----- nvinfo : EIATTR_KPARAM_INFO
	.align		4
.L_22:
        /*0038*/ 	.byte	0x04, 0x17
        /*003a*/ 	.short	(.L_24 - .L_23)
.L_23:
        /*003c*/ 	.word	0x00000000
        /*0040*/ 	.short	0x000a
        /*0042*/ 	.short	0x0034
        /*0044*/ 	.byte	0x00, 0xf0, 0x11, 0x00


	//----- nvinfo : EIATTR_KPARAM_INFO
	.align		4
.L_24:
        /*0048*/ 	.byte	0x04, 0x17
        /*004a*/ 	.short	(.L_26 - .L_25)
.L_25:
        /*004c*/ 	.word	0x00000000
        /*0050*/ 	.short	0x0009
        /*0052*/ 	.short	0x0030
        /*0054*/ 	.byte	0x00, 0xf0, 0x11, 0x00


	//----- nvinfo : EIATTR_KPARAM_INFO
	.align		4
.L_26:
        /*0058*/ 	.byte	0x04, 0x17
        /*005a*/ 	.short	(.L_28 - .L_27)
.L_27:
        /*005c*/ 	.word	0x00000000
        /*0060*/ 	.short	0x0008
        /*0062*/ 	.short	0x002c
        /*0064*/ 	.byte	0x00, 0xf0, 0x11, 0x00


	//----- nvinfo : EIATTR_KPARAM_INFO
	.align		4
.L_28:
        /*0068*/ 	.byte	0x04, 0x17
        /*006a*/ 	.short	(.L_30 - .L_29)
.L_29:
        /*006c*/ 	.word	0x00000000
        /*0070*/ 	.short	0x0007
        /*0072*/ 	.short	0x0028
        /*0074*/ 	.byte	0x00, 0xf0, 0x11, 0x00


	//----- nvinfo : EIATTR_KPARAM_INFO
	.align		4
.L_30:
        /*0078*/ 	.byte	0x04, 0x17
        /*007a*/ 	.short	(.L_32 - .L_31)
.L_31:
        /*007c*/ 	.word	0x00000000
        /*0080*/ 	.short	0x0006
        /*0082*/ 	.short	0x0024
        /*0084*/ 	.byte	0x00, 0xf0, 0x11, 0x00


	//----- nvinfo : EIATTR_KPARAM_INFO
	.align		4
.L_32:
        /*0088*/ 	.byte	0x04, 0x17
        /*008a*/ 	.short	(.L_34 - .L_33)
.L_33:
        /*008c*/ 	.word	0x00000000
        /*0090*/ 	.short	0x0005
        /*0092*/ 	.short	0x0020
        /*0094*/ 	.byte	0x00, 0xf0, 0x11, 0x00


	//----- nvinfo : EIATTR_KPARAM_INFO
	.align		4
.L_34:
        /*0098*/ 	.byte	0x04, 0x17
        /*009a*/ 	.short	(.L_36 - .L_35)
.L_35:
        /*009c*/ 	.word	0x00000000
        /*00a0*/ 	.short	0x0004
        /*00a2*/ 	.short	0x001c
        /*00a4*/ 	.byte	0x00, 0xf0, 0x11, 0x00


	//----- nvinfo : EIATTR_KPARAM_INFO
	.align		4
.L_36:
        /*00a8*/ 	.byte	0x04, 0x17
        /*00aa*/ 	.short	(.L_38 - .L_37)
.L_37:
        /*00ac*/ 	.word	0x00000000
        /*00b0*/ 	.short	0x0003
        /*00b2*/ 	.short	0x0018
        /*00b4*/ 	.byte	0x00, 0xf0, 0x11, 0x00


	//----- nvinfo : EIATTR_KPARAM_INFO
	.align		4
.L_38:
        /*00b8*/ 	.byte	0x04, 0x17
        /*00ba*/ 	.short	(.L_40 - .L_39)
.L_39:
        /*00bc*/ 	.word	0x00000000
        /*00c0*/ 	.short	0x0002
        /*00c2*/ 	.short	0x0010
        /*00c4*/ 	.byte	0x00, 0xf4, 0x21, 0x00


	//----- nvinfo : EIATTR_KPARAM_INFO
	.align		4
.L_40:
        /*00c8*/ 	.byte	0x04, 0x17
        /*00ca*/ 	.short	(.L_42 - .L_41)
.L_41:
        /*00cc*/ 	.word	0x00000000
        /*00d0*/ 	.short	0x0001
        /*00d2*/ 	.short	0x0008
        /*00d4*/ 	.byte	0x00, 0xf4, 0x21, 0x00


	//----- nvinfo : EIATTR_KPARAM_INFO
	.align		4
.L_42:
        /*00d8*/ 	.byte	0x04, 0x17
        /*00da*/ 	.short	(.L_44 - .L_43)
.L_43:
        /*00dc*/ 	.word	0x00000000
        /*00e0*/ 	.short	0x0000
        /*00e2*/ 	.short	0x0000
        /*00e4*/ 	.byte	0x00, 0xf4, 0x21, 0x00


	//----- nvinfo : EIATTR_EXPLICIT_CLUSTER
	.align		4
.L_44:
        /*00e8*/ 	.byte	0x01, 0x3e
	.zero		2


	//----- nvinfo : EIATTR_CTA_PER_CLUSTER
	.align		4
        /*00ec*/ 	.byte	0x04, 0x3d
        /*00ee*/ 	.short	(.L_46 - .L_45)
.L_45:
        /*00f0*/ 	.word	0x00000004
        /*00f4*/ 	.word	0x00000001
        /*00f8*/ 	.word	0x00000001


	//----- nvinfo : EIATTR_AT_ENTRY_FRAGMENTS
	.align		4
.L_46:
        /*00fc*/ 	.byte	0x04, 0x4f
        /*00fe*/ 	.short	(.L_48 - .L_47)


	//   ....[0]....
.L_47:
        /*0100*/ 	.word	0x00000004


	//----- nvinfo : EIATTR_RESERVED_SMEM_USED
	.align		4
.L_48:
        /*0104*/ 	.byte	0x01, 0x41
	.zero		2


	//----- nvinfo : EIATTR_SPARSE_MMA_MASK
	.align		4
        /*0108*/ 	.byte	0x03, 0x50
        /*010a*/ 	.short	0x0000


	//----- nvinfo : EIATTR_TCGEN05_1CTA_USED
	.align		4
        /*010c*/ 	.byte	0x01, 0x51
	.zero		2


	//----- nvinfo : EIATTR_MAXREG_COUNT
	.align		4
        /*0110*/ 	.byte	0x03, 0x1b
        /*0112*/ 	.short	0x00ff


	//----- nvinfo : EIATTR_NUM_BARRIERS
	.align		4
        /*0114*/ 	.byte	0x02, 0x4c
        /*0116*/ 	.byte	0x01
	.zero		1


	//----- nvinfo : EIATTR_INT_WARP_WIDE_INSTR_OFFSETS
	.align		4
        /*0118*/ 	.byte	0x04, 0x31
        /*011a*/ 	.short	(.L_50 - .L_49)


	//   ....[0]....
.L_49:
        /*011c*/ 	.word	0x00002530


	//   ....[1]....
        /*0120*/ 	.word	0x00002560


	//   ....[2]....
        /*0124*/ 	.word	0x00005e70


	//   ....[3]....
        /*0128*/ 	.word	0x0000b510


	//   ....[4]....
        /*012c*/ 	.word	0x0000b560


	//----- nvinfo : EIATTR_COOP_GROUP_MASK_REGIDS
	.align		4
.L_50:
        /*0130*/ 	.byte	0x04, 0x29
        /*0132*/ 	.short	(.L_52 - .L_51)


	//   ....[0]....
.L_51:
        /*0134*/ 	.word	0xffffffff


	//   ....[1]....
        /*0138*/ 	.word	0xffffffff


	//   ....[2]....
        /*013c*/ 	.word	0xffffffff


	//   ....[3]....
        /*0140*/ 	.word	0xffffffff


	//----- nvinfo : EIATTR_COOP_GROUP_INSTR_OFFSETS
	.align		4
.L_52:
        /*0144*/ 	.byte	0x04, 0x28
        /*0146*/ 	.short	(.L_54 - .L_53)


	//   ....[0]....
.L_53:
        /*0148*/ 	.word	0x00000070


	//   ....[1]....
        /*014c*/ 	.word	0x00000330


	//   ....[2]....
        /*0150*/ 	.word	0x0000b3a0


	//   ....[3]....
        /*0154*/ 	.word	0x0000b610


	//----- nvinfo : EIATTR_VRC_CTA_INIT_COUNT
	.align		4
.L_54:
        /*0158*/ 	.byte	0x02, 0x4a
        /*015a*/ 	.byte	0x80
	.zero		1


	//----- nvinfo : EIATTR_MBARRIER_INSTR_OFFSETS
	.align		4
        /*015c*/ 	.byte	0x04, 0x39
        /*015e*/ 	.short	(.L_56 - .L_55)


	//   ....[0]....
.L_55:
        /*0160*/ 	.word	0x000026e0
        /*0164*/ 	.word	0x000000ff
        /*0168*/ 	.word	0x00000000
        /*016c*/ 	.short	0x0100
        /*016e*/ 	.byte	0x0a
	.zero		1


	//   ....[1]....
        /*0170*/ 	.word	0x00005ea0
        /*0174*/ 	.word	0x000000ff
        /*0178*/ 	.word	0x00006008
        /*017c*/ 	.short	0x0100
        /*017e*/ 	.byte	0x0d
	.zero		1


	//   ....[2]....
        /*0180*/ 	.word	0x00006970
        /*0184*/ 	.word	0x000000ff
        /*0188*/ 	.word	0x00000000
        /*018c*/ 	.short	0x010a
        /*018e*/ 	.byte	0x0a
	.zero		1


	//   ....[3]....
        /*0190*/ 	.word	0x00009340
        /*0194*/ 	.word	0x000000ff
        /*0198*/ 	.word	0x00000000
        /*019c*/ 	.short	0x010a
        /*019e*/ 	.byte	0x0a
	.zero		1


	//   ....[4]....
        /*01a0*/ 	.word	0x00009490
        /*01a4*/ 	.word	0x000000ff
        /*01a8*/ 	.word	0x00006000
        /*01ac*/ 	.short	0x0108
        /*01ae*/ 	.byte	0x0d
	.zero		1


	//   ....[5]....
        /*01b0*/ 	.word	0x00009590
        /*01b4*/ 	.word	0x000000ff
        /*01b8*/ 	.word	0x00006008
        /*01bc*/ 	.short	0x0108
        /*01be*/ 	.byte	0x0d
	.zero		1


	//   ....[6]....
        /*01c0*/ 	.word	0x0000b630
        /*01c4*/ 	.word	0x000000ff
        /*01c8*/ 	.word	0x00000000
        /*01cc*/ 	.short	0x010a
        /*01ce*/ 	.byte	0x0a
	.zero		1


	//   ....[7]....
        /*01d0*/ 	.word	0x0000b660
        /*01d4*/ 	.word	0x000000ff
        /*01d8*/ 	.word	0x00000000
        /*01dc*/ 	.short	0x010a
        /*01de*/ 	.byte	0x0a
	.zero		1


	//----- nvinfo : EIATTR_NUM_MBARRIERS
	.align		4
.L_56:
        /*01e0*/ 	.byte	0x03, 0x38
        /*01e2*/ 	.short	0x0002


	//----- nvinfo : EIATTR_EXIT_INSTR_OFFSETS
	.align		4
        /*01e4*/ 	.byte	0x04, 0x1c
        /*01e6*/ 	.short	(.L_58 - .L_57)


	//   ....[0]....
.L_57:
        /*01e8*/ 	.word	0x0000b620


	//----- nvinfo : EIATTR_REQNTID
	.align		4
.L_58:
        /*01ec*/ 	.byte	0x04, 0x10
        /*01ee*/ 	.short	(.L_60 - .L_59)
.L_59:
        /*01f0*/ 	.word	0x00000080
        /*01f4*/ 	.word	0x00000001
        /*01f8*/ 	.word	0x00000001


	//----- nvinfo : EIATTR_CRS_STACK_SIZE
	.align		4
.L_60:
        /*01fc*/ 	.byte	0x04, 0x1e
        /*01fe*/ 	.short	(.L_62 - .L_61)
.L_61:
        /*0200*/ 	.word	0x00000000


	//----- nvinfo : EIATTR_CBANK_PARAM_SIZE
	.align		4
.L_62:
        /*0204*/ 	.byte	0x03, 0x19
        /*0206*/ 	.short	0x0050


	//----- nvinfo : EIATTR_PARAM_CBANK
	.align		4
        /*0208*/ 	.byte	0x04, 0x0a
        /*020a*/ 	.short	(.L_64 - .L_63)
	.align		4
.L_63:
        /*020c*/ 	.word	index@(.nv.constant0.matmul_kernel)
        /*0210*/ 	.short	0x0380
        /*0212*/ 	.short	0x0050


	//----- nvinfo : EIATTR_SW_WAR
	.align		4
.L_64:
        /*0214*/ 	.byte	0x04, 0x36
        /*0216*/ 	.short	(.L_66 - .L_65)
.L_65:
        /*0218*/ 	.word	0x00000008
.L_66:


//--------------------- .nv.compat                --------------------------
	.section	.nv.compat,"",@"SHT_CUDA_COMPAT_INFO"
	.align	4
        /*0000*/ 	.byte	0x02, 0x02, 0x02, 0x00, 0x02, 0x05, 0x05, 0x00, 0x02, 0x03, 0x00, 0x00, 0x02, 0x06, 0x01, 0x00


//--------------------- .nv.callgraph             --------------------------
	.section	.nv.callgraph,"",@"SHT_CUDA_CALLGRAPH"
	.align	4
	.sectionentsize	8
	.align		4
        /*0000*/ 	.word	0x00000000
	.align		4
        /*0004*/ 	.word	0xffffffff
	.align		4
        /*0008*/ 	.word	0x00000000
	.align		4
        /*000c*/ 	.word	0xfffffffe
	.align		4
        /*0010*/ 	.word	0x00000000
	.align		4
        /*0014*/ 	.word	0xfffffffd
	.align		4
        /*0018*/ 	.word	0x00000000
	.align		4
        /*001c*/ 	.word	0xfffffffc


//--------------------- .text.matmul_kernel       --------------------------
	.section	.text.matmul_kernel,"ax",@progbits
	.align	128
        .global         matmul_kernel
        .type           matmul_kernel,@function
        .size           matmul_kernel,(.L_x_20 - matmul_kernel)
        .other          matmul_kernel,@"STO_CUDA_ENTRY STV_DEFAULT"
matmul_kernel:
.text.matmul_kernel:
[----:B------:R-:W0:Y:S01]  /*0000*/  LDC R1, c[0x0][0x37c] ;  /* 0x0000df00ff017b82 */ /* 0x000e220000000800 */
[----:B------:R-:W1:Y:S01]  /*0010*/  S2R R27, SR_TID.X ;  /* 0x00000000001b7919 */ /* 0x000e620000002100 */
[----:B------:R-:W2:Y:S01]  /*0020*/  LDCU.64 UR26, c[0x0][0x358] ;  /* 0x00006b00ff1a77ac */ /* 0x000ea20008000a00 */
[----:B-1----:R-:W-:-:S13]  /*0030*/  ISETP.GE.U32.AND P0, PT, R27, 0x20, PT ;  /* 0x000000201b00780c */ /* 0x002fda0003f06070 */
[----:B------:R-:W-:Y:S02]  /*0040*/  VOTEU.ANY UP0, P0 ;  /* 0x0000000000ff7886 */ /* 0x000fe40000000100 */
[----:B0-2---:R-:W-:Y:S05]  /*0050*/  BRA.U UP0, `(.L_x_0) ;  /* 0x0000000100b87547 */ /* 0x005fea000b800000 */
[----:B------:R-:W0:Y:S01]  /*0060*/  S2UR UR6, SR_CgaCtaId ;  /* 0x00000000000679c3 */ /* 0x000e220000008800 */
[----:B------:R-:W-:Y:S01]  /*0070*/  NOP ;  /* 0x0000000000007918 */ /* 0x000fe20000000000 */
[----:B------:R-:W-:Y:S02]  /*0080*/  UMOV UR4, 0x40 ;  /* 0x0000004000047882 */ /* 0x000fe40000000000 */
[----:B0-----:R-:W-:-:S09]  /*0090*/  ULEA UR4, UR6, UR4, 0x18 ;  /* 0x0000000406047291 */ /* 0x001fd2000f8ec0ff */
[----:B------:R-:W0:Y:S01]  /*00a0*/  LDS.U8 R0, [UR4] ;  /* 0x00000004ff007984 */ /* 0x000e220008000000 */
[----:B------:R-:W-:Y:S02]  /*00b0*/  UMOV UR4, 0x400 ;  /* 0x0000040000047882 */ /* 0x000fe40000000000 */
[----:B------:R-:W-:Y:S01]  /*00c0*/  ULEA UR4, UR6, UR4, 0x18 ;  /* 0x0000000406047291 */ /* 0x000fe2000f8ec0ff */
[----:B0-----:R-:W-:-:S13]  /*00d0*/  ISETP.NE.AND P0, PT, R0, RZ, PT ;  /* 0x000000ff0000720c */ /* 0x001fda0003f05270 */
[----:B------:R-:W-:Y:S05]  /*00e0*/  @P0 BRA `(.L_x_1) ;  /* 0x00000000007c0947 */ /* 0x000fea0003800000 */
[----:B------:R-:W-:-:S13]  /*00f0*/  ELECT P0, URZ, PT ;  /* 0x0000000000ff782f */ /* 0x000fda0003800000 */
[----:B------:R-:W-:Y:S05]  /*0100*/  @!P0 BRA `(.L_x_2) ;  /* 0x0000000000848947 */ /* 0x000fea0003800000 */
[----:B------:R-:W-:Y:S01]  /*0110*/  UMOV UR5, 0x2 ;  /* 0x0000000200057882 */ /* 0x000fe20000000000 */
[----:B------:R-:W-:Y:S02]  /*0120*/  IMAD.MOV.U32 R4, RZ, RZ, 0x1 ;  /* 0x00000001ff047424 */ /* 0x000fe400078e00ff */
[----:B------:R-:W-:Y:S02]  /*0130*/  IMAD.MOV.U32 R5, RZ, RZ, 0x3 ;  /* 0x00000003ff057424 */ /* 0x000fe400078e00ff */
[----:B------:R-:W-:Y:S04]  /*0140*/  DEPBAR.LE SB0, 0x36 ;  /* 0x00008d800000791a */ /* 0x000fe80000000000 */
[----:B------:R-:W0:Y:S02]  /*0150*/  UTCATOMSWS.FIND_AND_SET.ALIGN UP1, UR5, UR5 ;  /* 0x00000005000575e3 */ /* 0x000e240008020800 */
[----:B0-----:R-:W-:-:S04]  /*0160*/  PLOP3.LUT P0, PT, PT, PT, UP1, 0x80, 0x8 ;  /* 0x000000000008781c */ /* 0x001fc80003f0f018 */
[----:B------:R-:W-:-:S04]  /*0170*/  SEL R0, RZ, 0xffffffff, !P0 ;  /* 0xffffffffff007807 */ /* 0x000fc80004000000 */
[----:B------:R-:W-:Y:S01]  /*0180*/  ISETP.NE.AND P0, PT, R0, RZ, PT ;  /* 0x000000ff0000720c */ /* 0x000fe20003f05270 */
[----:B------:R-:W-:-:S12]  /*0190*/  IMAD.U32 R0, RZ, RZ, UR5 ;  /* 0x00000005ff007e24 */ /* 0x000fd8000f8e00ff */
[----:B------:R-:W-:Y:S05]  /*01a0*/  @P0 BRA `(.L_x_3) ;  /* 0x0000000000240947 */ /* 0x000fea0003800000 */
.L_x_4:
[----:B------:R-:W-:Y:S05]  /*01b0*/  NANOSLEEP 0x64 ;  /* 0x000000640000795d */ /* 0x000fea0003800000 */
[----:B------:R-:W-:-:S05]  /*01c0*/  UMOV UR5, 0x2 ;  /* 0x0000000200057882 */ /* 0x000fca0000000000 */
[----:B------:R-:W-:Y:S04]  /*01d0*/  DEPBAR.LE SB0, 0x36 ;  /* 0x00008d800000791a */ /* 0x000fe80000000000 */
[----:B------:R-:W0:Y:S02]  /*01e0*/  UTCATOMSWS.FIND_AND_SET.ALIGN UP1, UR5, UR5 ;  /* 0x00000005000575e3 */ /* 0x000e240008020800 */
[----:B0-----:R-:W-:-:S04]  /*01f0*/  PLOP3.LUT P0, PT, PT, PT, UP1, 0x80, 0x8 ;  /* 0x000000000008781c */ /* 0x001fc80003f0f018 */
[----:B------:R-:W-:-:S04]  /*0200*/  SEL R0, RZ, 0xffffffff, !P0 ;  /* 0xffffffffff007807 */ /* 0x000fc80004000000 */
[----:B------:R-:W-:Y:S01]  /*0210*/  ISETP.NE.AND P0, PT, R0, RZ, PT ;  /* 0x000000ff0000720c */ /* 0x000fe20003f05270 */
[----:B------:R-:W-:-:S12]  /*0220*/  IMAD.U32 R0, RZ, RZ, UR5 ;  /* 0x00000005ff007e24 */ /* 0x000fd8000f8e00ff */
[----:B------:R-:W-:Y:S05]  /*0230*/  @!P0 BRA `(.L_x_4) ;  /* 0xfffffffc00dc8947 */ /* 0x000fea000383ffff */
.L_x_3:
[C---:B------:R-:W-:Y:S01]  /*0240*/  VIADD R3, R0.reuse, 0x10 ;  /* 0x0000001000037836 */ /* 0x040fe20000000000 */
[----:B------:R-:W-:Y:S01]  /*0250*/  UMOV UR5, 0x50 ;  /* 0x0000005000057882 */ /* 0x000fe20000000000 */
[----:B------:R-:W-:Y:S01]  /*0260*/  SHF.L.U32 R2, R5, R0, RZ ;  /* 0x0000000005027219 */ /* 0x000fe200000006ff */
[----:B------:R-:W-:Y:S01]  /*0270*/  ULEA UR5, UR6, UR5, 0x18 ;  /* 0x0000000506057291 */ /* 0x000fe2000f8ec0ff */
[----:B------:R-:W-:Y:S01]  /*0280*/  IMAD.SHL.U32 R0, R0, 0x20, RZ ;  /* 0x0000002000007824 */ /* 0x000fe200078e00ff */
[----:B------:R-:W-:-:S04]  /*0290*/  SHF.L.U32 R3, R4, R3, RZ ;  /* 0x0000000304037219 */ /* 0x000fc800000006ff */
[----:B------:R-:W-:-:S05]  /*02a0*/  LOP3.LUT R2, R3, R2, RZ, 0xfc, !PT ;  /* 0x0000000203027212 */ /* 0x000fca00078efcff */
[----:B------:R0:W-:Y:S04]  /*02b0*/  ATOMS.OR RZ, [UR5], R2 ;  /* 0x00000002ffff798c */ /* 0x0001e8000b000005 */
[----:B------:R0:W-:Y:S01]  /*02c0*/  STS [UR4], R0 ;  /* 0x00000000ff007988 */ /* 0x0001e20008000804 */
[----:B------:R-:W-:Y:S05]  /*02d0*/  BRA `(.L_x_2) ;  /* 0x0000000000107947 */ /* 0x000fea0003800000 */
.L_x_1:
[----:B------:R-:W-:Y:S01]  /*02e0*/  IMAD.MOV.U32 R0, RZ, RZ, -0x1 ;  /* 0xffffffffff007424 */ /* 0x000fe200078e00ff */
[----:B------:R-:W-:-:S04]  /*02f0*/  MOV R2, 0x320 ;  /* 0x0000032000027802 */ /* 0x000fc80000000f00 */
[----:B------:R0:W-:Y:S03]  /*0300*/  STS [UR4], R0 ;  /* 0x00000000ff007988 */ /* 0x0001e60008000804 */
[----:B0-----:R-:W-:Y:S05]  /*0310*/  CALL.REL.NOINC `($__internal_1_$__cuda_sm10x_tcgen05_guardrail_trap_phase_invalid_during_alloc) ;  /* 0x000000b000e87944 */ /* 0x001fea0003c00000 */
.L_x_2:
[----:B------:R-:W-:Y:S05]  /*0320*/  WARPSYNC.ALL ;  /* 0x0000000000007948 */ /* 0x000fea0003800000 */
[----:B------:R-:W-:Y:S01]  /*0330*/  NOP ;  /* 0x0000000000007918 */ /* 0x000fe20000000000 */
.L_x_0:
[----:B------:R-:W1:Y:S08]  /*0340*/  LDC.64 R136, c[0x0][0x398] ;  /* 0x0000e600ff887b82 */ /* 0x000e700000000a00 */
[----:B------:R-:W2:Y:S02]  /*0350*/  S2UR UR5, SR_CgaSize ;  /* 0x00000000000579c3 */ /* 0x000ea40000008a00 */
[----:B--2---:R-:W-:-:S12]  /*0360*/  UIMAD UR5, UR5, -0xa0, URZ ;  /* 0xffffff60050578a4 */ /* 0x004fd8000f8e02ff */
[----:B------:R-:W2:Y:S01]  /*0370*/  LDCU UR5, c[0x0][UR5+0x2b0] ;  /* 0x00005600050577ac */ /* 0x000ea20008000800 */
[----:B------:R-:W-:Y:S02]  /*0380*/  SHF.R.U32.HI R14, RZ, 0x5, R27 ;  /* 0x00000005ff0e7819 */ /* 0x000fe4000001161b */
[----:B------:R-:W-:Y:S01]  /*0390*/  PRMT R203, RZ, 0x7610, R203 ;  /* 0x00007610ffcb7816 */ /* 0x000fe200000000cb */
[----:B------:R-:W3:Y:S01]  /*03a0*/  LDCU UR7, c[0x0][0x3a4] ;  /* 0x00007480ff0777ac */ /* 0x000ee20008000800 */
[----:B------:R-:W-:Y:S01]  /*03b0*/  R2UR UR6, R14 ;  /* 0x000000000e0672ca */ /* 0x000fe200000e0000 */
[----:B------:R-:W4:Y:S01]  /*03c0*/  S2UR UR4, SR_CTAID.X ;  /* 0x00000000000479c3 */ /* 0x000f220000002500 */
[----:B------:R-:W0:Y:S07]  /*03d0*/  LDCU.128 UR16, c[0x0][0x380] ;  /* 0x00007000ff1077ac */ /* 0x000e2e0008000c00 */
[----:B------:R-:W5:Y:S01]  /*03e0*/  LDC R68, c[0x0][0x3a0] ;  /* 0x0000e800ff447b82 */ /* 0x000f620000000800 */
[----:B01----:R-:W-:Y:S01]  /*03f0*/  VIADD R0, R137, 0xff ;  /* 0x000000ff89007836 */ /* 0x003fe20000000000 */
[----:B------:R-:W-:-:S06]  /*0400*/  IABS R11, R136 ;  /* 0x00000088000b7213 */ /* 0x000fcc0000000000 */
[----:B------:R-:W0:Y:S08]  /*0410*/  LDC R127, c[0x0][0x3a8] ;  /* 0x0000ea00ff7f7b82 */ /* 0x000e300000000800 */
[----:B------:R-:W-:Y:S01]  /*0420*/  BAR.SYNC.DEFER_BLOCKING 0x0 ;  /* 0x0000000000007b1d */ /* 0x000fe20000010000 */
[----:B------:R-:W-:Y:S02]  /*0430*/  ISETP.NE.AND P4, PT, R136, RZ, PT ;  /* 0x000000ff8800720c */ /* 0x000fe40003f85270 */
[----:B------:R-:W-:-:S02]  /*0440*/  SHF.R.S32.HI R3, RZ, 0x1f, R0 ;  /* 0x0000001fff037819 */ /* 0x000fc40000011400 */
[----:B----4-:R-:W-:Y:S02]  /*0450*/  I2FP.F32.U32 R5, UR4 ;  /* 0x0000000400057c45 */ /* 0x010fe40008201000 */
[----:B------:R-:W-:Y:S01]  /*0460*/  LEA.HI R3, R3, R0, RZ, 0x8 ;  /* 0x0000000003037211 */ /* 0x000fe200078f40ff */
[----:B------:R-:W1:Y:S02]  /*0470*/  S2UR UR4, SR_CgaCtaId ;  /* 0x00000000000479c3 */ /* 0x000e640000008800 */
[----:B--2---:R-:W-:Y:S01]  /*0480*/  FMUL R5, R5, UR5 ;  /* 0x0000000505057c20 */ /* 0x004fe20008400000 */
[----:B------:R-:W-:Y:S01]  /*0490*/  SHF.R.S32.HI R3, RZ, 0x8, R3 ;  /* 0x00000008ff037819 */ /* 0x000fe20000011403 */
[----:B------:R-:W-:-:S04]  /*04a0*/  UMOV UR5, 0x1 ;  /* 0x0000000100057882 */ /* 0x000fc80000000000 */
[----:B------:R-:W-:Y:S01]  /*04b0*/  IMAD.SHL.U32 R4, R3, 0x8, RZ ;  /* 0x0000000803047824 */ /* 0x000fe200078e00ff */
[----:B------:R-:W-:Y:S04]  /*04c0*/  F2I.U32.TRUNC.NTZ R5, R5 ;  /* 0x0000000500057305 */ /* 0x000fe8000020f000 */
[----:B------:R-:W-:-:S04]  /*04d0*/  IABS R7, R4 ;  /* 0x0000000400077213 */ /* 0x000fc80000000000 */
[----:B------:R-:W2:Y:S08]  /*04e0*/  I2F.RP R0, R7 ;  /* 0x0000000700007306 */ /* 0x000eb00000209400 */
[----:B--2---:R-:W2:Y:S02]  /*04f0*/  MUFU.RCP R0, R0 ;  /* 0x0000000000007308 */ /* 0x004ea40000001000 */
[----:B--2---:R-:W-:Y:S01]  /*0500*/  VIADD R2, R0, 0xffffffe ;  /* 0x0ffffffe00027836 */ /* 0x004fe20000000000 */
[----:B------:R-:W-:-:S05]  /*0510*/  IABS R0, R5 ;  /* 0x0000000500007213 */ /* 0x000fca0000000000 */
[----:B------:R2:W4:Y:S02]  /*0520*/  F2I.FTZ.U32.TRUNC.NTZ R3, R2 ;  /* 0x0000000200037305 */ /* 0x000524000021f000 */
[----:B--2---:R-:W-:Y:S02]  /*0530*/  IMAD.MOV.U32 R2, RZ, RZ, RZ ;  /* 0x000000ffff027224 */ /* 0x004fe400078e00ff */
[----:B----4-:R-:W-:-:S04]  /*0540*/  IMAD.MOV R6, RZ, RZ, -R3 ;  /* 0x000000ffff067224 */ /* 0x010fc800078e0a03 */
[----:B------:R-:W-:Y:S01]  /*0550*/  IMAD R9, R6, R7, RZ ;  /* 0x0000000706097224 */ /* 0x000fe200078e02ff */
[----:B------:R-:W-:-:S03]  /*0560*/  IABS R6, R4 ;  /* 0x0000000400067213 */ /* 0x000fc60000000000 */
[----:B------:R-:W-:-:S04]  /*0570*/  IMAD.HI.U32 R3, R3, R9, R2 ;  /* 0x0000000903037227 */ /* 0x000fc800078e0002 */
[----:B------:R-:W-:Y:S02]  /*0580*/  IMAD.MOV R2, RZ, RZ, -R6 ;  /* 0x000000ffff027224 */ /* 0x000fe400078e0a06 */
[----:B------:R-:W-:-:S04]  /*0590*/  IMAD.HI.U32 R3, R3, R0, RZ ;  /* 0x0000000003037227 */ /* 0x000fc800078e00ff */
[----:B------:R-:W-:-:S05]  /*05a0*/  IMAD R0, R3, R2, R0 ;  /* 0x0000000203007224 */ /* 0x000fca00078e0200 */
[----:B------:R-:W-:-:S13]  /*05b0*/  ISETP.GT.U32.AND P1, PT, R7, R0, PT ;  /* 0x000000000700720c */ /* 0x000fda0003f24070 */
[----:B------:R-:W-:Y:S02]  /*05c0*/  @!P1 IMAD.IADD R0, R0, 0x1, -R7 ;  /* 0x0000000100009824 */ /* 0x000fe400078e0a07 */
[----:B------:R-:W-:Y:S01]  /*05d0*/  @!P1 VIADD R3, R3, 0x1 ;  /* 0x0000000103039836 */ /* 0x000fe20000000000 */
[----:B------:R-:W-:Y:S02]  /*05e0*/  ISETP.NE.AND P1, PT, R4, RZ, PT ;  /* 0x000000ff0400720c */ /* 0x000fe40003f25270 */
[----:B------:R-:W-:Y:S02]  /*05f0*/  ISETP.GE.U32.AND P0, PT, R0, R7, PT ;  /* 0x000000070000720c */ /* 0x000fe40003f06070 */
[----:B------:R-:W-:-:S04]  /*0600*/  LOP3.LUT R0, R5, R4, RZ, 0x3c, !PT ;  /* 0x0000000405007212 */ /* 0x000fc800078e3cff */
[----:B------:R-:W-:Y:S01]  /*0610*/  ISETP.GE.AND P2, PT, R0, RZ, PT ;  /* 0x000000ff0000720c */ /* 0x000fe20003f46270 */
[----:B------:R-:W-:-:S06]  /*0620*/  VIADD R0, R136, 0x7f ;  /* 0x0000007f88007836 */ /* 0x000fcc0000000000 */
[----:B------:R-:W-:-:S04]  /*0630*/  @P0 VIADD R3, R3, 0x1 ;  /* 0x0000000103030836 */ /* 0x000fc80000000000 */
[----:B------:R-:W-:Y:S01]  /*0640*/  IMAD.MOV.U32 R2, RZ, RZ, R3 ;  /* 0x000000ffff027224 */ /* 0x000fe200078e0003 */
[----:B------:R-:W-:-:S03]  /*0650*/  SHF.R.S32.HI R3, RZ, 0x1f, R0 ;  /* 0x0000001fff037819 */ /* 0x000fc60000011400 */
[----:B------:R-:W-:Y:S01]  /*0660*/  @!P2 IMAD.MOV R2, RZ, RZ, -R2 ;  /* 0x000000ffff02a224 */ /* 0x000fe200078e0a02 */
[----:B------:R-:W-:Y:S02]  /*0670*/  @!P1 LOP3.LUT R2, RZ, R4, RZ, 0x33, !PT ;  /* 0x00000004ff029212 */ /* 0x000fe400078e33ff */
[----:B------:R-:W-:-:S03]  /*0680*/  LEA.HI R3, R3, R0, RZ, 0x7 ;  /* 0x0000000003037211 */ /* 0x000fc600078f38ff */
[----:B------:R-:W-:Y:S02]  /*0690*/  IMAD.SHL.U32 R6, R2, 0x8, RZ ;  /* 0x0000000802067824 */ /* 0x000fe400078e00ff */
[----:B------:R-:W-:-:S03]  /*06a0*/  IMAD.MOV R2, RZ, RZ, -R2 ;  /* 0x000000ffff027224 */ /* 0x000fc600078e0a02 */
[----:B------:R-:W-:Y:S01]  /*06b0*/  LEA.HI.SX32 R3, R3, -R6, 0x19 ;  /* 0x8000000603037211 */ /* 0x000fe200078fcaff */
[----:B------:R-:W-:-:S03]  /*06c0*/  IMAD R8, R4, R2, R5 ;  /* 0x0000000204087224 */ /* 0x000fc600078e0205 */
[----:B------:R-:W-:-:S04]  /*06d0*/  VIMNMX R13, PT, PT, R3, 0x8, PT ;  /* 0x00000008030d7848 */ /* 0x000fc80003fe0100 */
[-C--:B------:R-:W-:Y:S02]  /*06e0*/  IABS R7, R13.reuse ;  /* 0x0000000d00077213 */ /* 0x080fe40000000000 */
[----:B------:R-:W-:Y:S02]  /*06f0*/  IABS R4, R13 ;  /* 0x0000000d00047213 */ /* 0x000fe40000000000 */
[----:B------:R-:W2:Y:S08]  /*0700*/  I2F.RP R0, R7 ;  /* 0x0000000700007306 */ /* 0x000eb00000209400 */
[----:B--2---:R-:W2:Y:S02]  /*0710*/  MUFU.RCP R0, R0 ;  /* 0x0000000000007308 */ /* 0x004ea40000001000 */
[----:B--2---:R-:W-:-:S02]  /*0720*/  VIADD R3, R0, 0xffffffe ;  /* 0x0ffffffe00037836 */ /* 0x004fc40000000000 */
[----:B------:R-:W-:Y:S01]  /*0730*/  IMAD.MOV R0, RZ, RZ, -R4 ;  /* 0x000000ffff007224 */ /* 0x000fe200078e0a04 */
[----:B------:R-:W-:-:S03]  /*0740*/  MOV R4, 0x400 ;  /* 0x0000040000047802 */ /* 0x000fc60000000f00 */
[----:B------:R-:W2:Y:S01]  /*0750*/  F2I.FTZ.U32.TRUNC.NTZ R3, R3 ;  /* 0x0000000300037305 */ /* 0x000ea2000021f000 */
[----:B------:R-:W-:-:S13]  /*0760*/  R2UR UR13, R4 ;  /* 0x00000000040d72ca */ /* 0x000fda00000e0000 */
[----:B-1----:R-:W-:Y:S01]  /*0770*/  ULEA UR13, UR4, UR13, 0x18 ;  /* 0x0000000d040d7291 */ /* 0x002fe2000f8ec0ff */
[----:B--2---:R-:W-:Y:S01]  /*0780*/  IMAD.MOV R9, RZ, RZ, -R3 ;  /* 0x000000ffff097224 */ /* 0x004fe200078e0a03 */
[----:B------:R-:W-:-:S03]  /*0790*/  USHF.L.U32 UR4, UR6, 0x15, URZ ;  /* 0x0000001506047899 */ /* 0x000fc600080006ff */
[----:B------:R-:W-:Y:S01]  /*07a0*/  IMAD.MOV.U32 R2, RZ, RZ, R9 ;  /* 0x000000ffff027224 */ /* 0x000fe200078e0009 */
[----:B------:R-:W-:Y:S01]  /*07b0*/  IABS R9, R8 ;  /* 0x0000000800097213 */ /* 0x000fe20000000000 */
[----:B------:R-:W-:Y:S02]  /*07c0*/  ULOP3.LUT UR4, UR4, 0x600000, URZ, 0xc0, !UPT ;  /* 0x0060000004047892 */ /* 0x000fe4000f8ec0ff */
[----:B------:R-:W-:Y:S01]  /*07d0*/  IMAD R5, R2, R7, RZ ;  /* 0x0000000702057224 */ /* 0x000fe200078e02ff */
[----:B------:R-:W1:Y:S01]  /*07e0*/  LDS R12, [UR13] ;  /* 0x0000000dff0c7984 */ /* 0x000e620008000800 */
[----:B------:R-:W-:-:S04]  /*07f0*/  IMAD.MOV.U32 R2, RZ, RZ, RZ ;  /* 0x000000ffff027224 */ /* 0x000fc800078e00ff */
[----:B------:R-:W-:Y:S01]  /*0800*/  IMAD.HI.U32 R2, R3, R5, R2 ;  /* 0x0000000503027227 */ /* 0x000fe200078e0002 */
[----:B------:R-:W-:Y:S01]  /*0810*/  IABS R5, R137 ;  /* 0x0000008900057213 */ /* 0x000fe20000000000 */
[----:B------:R-:W2:Y:S04]  /*0820*/  I2F.RP R3, R11 ;  /* 0x0000000b00037306 */ /* 0x000ea80000209400 */
[----:B------:R-:W-:-:S04]  /*0830*/  IMAD.HI.U32 R2, R2, R9, RZ ;  /* 0x0000000902027227 */ /* 0x000fc800078e00ff */
[----:B------:R-:W-:Y:S01]  /*0840*/  IMAD R0, R2, R0, R9 ;  /* 0x0000000002007224 */ /* 0x000fe200078e0209 */
[----:B------:R-:W4:Y:S01]  /*0850*/  I2F.RP R4, R5 ;  /* 0x0000000500047306 */ /* 0x000f220000209400 */
[----:B------:R-:W-:Y:S03]  /*0860*/  BAR.SYNC.DEFER_BLOCKING 0x0 ;  /* 0x0000000000007b1d */ /* 0x000fe60000010000 */
[----:B------:R-:W-:-:S04]  /*0870*/  ISETP.GT.U32.AND P1, PT, R7, R0, PT ;  /* 0x000000000700720c */ /* 0x000fc80003f24070 */
[----:B--2---:R-:W2:Y:S08]  /*0880*/  MUFU.RCP R3, R3 ;  /* 0x0000000300037308 */ /* 0x004eb00000001000 */
[----:B----4-:R-:W-:Y:S01]  /*0890*/  MUFU.RCP R4, R4 ;  /* 0x0000000400047308 */ /* 0x010fe20000001000 */
[----:B------:R-:W-:Y:S02]  /*08a0*/  @!P1 IMAD.IADD R0, R0, 0x1, -R7 ;  /* 0x0000000100009824 */ /* 0x000fe400078e0a07 */
[----:B------:R-:W-:Y:S01]  /*08b0*/  @!P1 VIADD R2, R2, 0x1 ;  /* 0x0000000102029836 */ /* 0x000fe20000000000 */
[----:B------:R-:W-:-:S02]  /*08c0*/  ISETP.NE.AND P1, PT, R13, RZ, PT ;  /* 0x000000ff0d00720c */ /* 0x000fc40003f25270 */
[----:B------:R-:W-:Y:S02]  /*08d0*/  ISETP.GE.U32.AND P0, PT, R0, R7, PT ;  /* 0x000000070000720c */ /* 0x000fe40003f06070 */
[----:B------:R-:W-:Y:S01]  /*08e0*/  LOP3.LUT R0, R8, R13, RZ, 0x3c, !PT ;  /* 0x0000000d08007212 */ /* 0x000fe200078e3cff */
[----:B--2---:R-:W-:Y:S01]  /*08f0*/  VIADD R3, R3, 0xffffffe ;  /* 0x0ffffffe03037836 */ /* 0x004fe20000000000 */
[----:B-1----:R-:W-:Y:S02]  /*0900*/  R2UR UR12, R12 ;  /* 0x000000000c0c72ca */ /* 0x002fe400000e0000 */
[----:B------:R-:W-:Y:S01]  /*0910*/  ISETP.GE.AND P2, PT, R0, RZ, PT ;  /* 0x000000ff0000720c */ /* 0x000fe20003f46270 */
[----:B------:R1:W2:Y:S06]  /*0920*/  F2I.FTZ.U32.TRUNC.NTZ R7, R3 ;  /* 0x0000000300077305 */ /* 0x0002ac000021f000 */
[----:B------:R-:W-:Y:S01]  /*0930*/  @P0 VIADD R2, R2, 0x1 ;  /* 0x0000000102020836 */ /* 0x000fe20000000000 */
[----:B-1----:R-:W-:-:S03]  /*0940*/  LOP3.LUT R3, R27, 0x7f, RZ, 0xc0, !PT ;  /* 0x0000007f1b037812 */ /* 0x002fc600078ec0ff */
[----:B------:R-:W-:Y:S02]  /*0950*/  IMAD.MOV.U32 R10, RZ, RZ, R2 ;  /* 0x000000ffff0a7224 */ /* 0x000fe400078e0002 */
[----:B------:R-:W1:Y:S02]  /*0960*/  S2R R2, SR_CgaCtaId ;  /* 0x0000000000027919 */ /* 0x000e640000008800 */
[----:B------:R-:W-:Y:S01]  /*0970*/  @!P2 IMAD.MOV R10, RZ, RZ, -R10 ;  /* 0x000000ffff0aa224 */ /* 0x000fe200078e0a0a */
[----:B------:R-:W-:Y:S01]  /*0980*/  @!P1 LOP3.LUT R10, RZ, R13, RZ, 0x33, !PT ;  /* 0x0000000dff0a9212 */ /* 0x000fe200078e33ff */
[----:B--2---:R-:W-:-:S04]  /*0990*/  IMAD.MOV R9, RZ, RZ, -R7 ;  /* 0x000000ffff097224 */ /* 0x004fc800078e0a07 */
[----:B------:R-:W-:-:S04]  /*09a0*/  IMAD.MOV R0, RZ, RZ, -R10 ;  /* 0x000000ffff007224 */ /* 0x000fc800078e0a0a */
[----:B------:R-:W-:Y:S02]  /*09b0*/  IMAD R0, R13, R0, R8 ;  /* 0x000000000d007224 */ /* 0x000fe400078e0208 */
[----:B------:R-:W-:Y:S02]  /*09c0*/  VIADD R8, R4, 0xffffffe ;  /* 0x0ffffffe04087836 */ /* 0x000fe40000000000 */
[----:B------:R-:W-:Y:S02]  /*09d0*/  IMAD.IADD R0, R6, 0x1, R0 ;  /* 0x0000000106007824 */ /* 0x000fe400078e0200 */
[----:B------:R-:W-:Y:S02]  /*09e0*/  IMAD.MOV.U32 R6, RZ, RZ, R9 ;  /* 0x000000ffff067224 */ /* 0x000fe400078e0009 */
[----:B------:R-:W-:Y:S01]  /*09f0*/  IMAD R0, R0, 0x80, R3 ;  /* 0x0000008000007824 */ /* 0x000fe200078e0203 */
[----:B------:R-:W2:Y:S01]  /*0a00*/  F2I.FTZ.U32.TRUNC.NTZ R9, R8 ;  /* 0x0000000800097305 */ /* 0x000ea2000021f000 */
[----:B------:R-:W-:-:S02]  /*0a10*/  IMAD R13, R6, R11, RZ ;  /* 0x0000000b060d7224 */ /* 0x000fc400078e02ff */
[----:B------:R-:W-:Y:S01]  /*0a20*/  IMAD.MOV.U32 R6, RZ, RZ, RZ ;  /* 0x000000ffff067224 */ /* 0x000fe200078e00ff */
[----:B------:R-:W-:Y:S02]  /*0a30*/  IABS R130, R0 ;  /* 0x0000000000827213 */ /* 0x000fe40000000000 */
[----:B------:R-:W-:Y:S01]  /*0a40*/  ISETP.GE.AND P5, PT, R0, RZ, PT ;  /* 0x000000ff0000720c */ /* 0x000fe20003fa6270 */
[----:B------:R-:W-:-:S04]  /*0a50*/  IMAD.HI.U32 R6, R7, R13, R6 ;  /* 0x0000000d07067227 */ /* 0x000fc800078e0006 */
[----:B-1----:R-:W-:Y:S02]  /*0a60*/  IMAD.SHL.U32 R4, R2, 0x40, RZ ;  /* 0x0000004002047824 */ /* 0x002fe400078e00ff */
[----:B------:R-:W-:-:S03]  /*0a70*/  IMAD.HI.U32 R6, R6, R130, RZ ;  /* 0x0000008206067227 */ /* 0x000fc600078e00ff */
[----:B------:R-:W-:Y:S01]  /*0a80*/  LEA.HI R7, R27, R4, RZ, 0x1a ;  /* 0x000000041b077211 */ /* 0x000fe200078fd0ff */
[----:B------:R-:W-:Y:S02]  /*0a90*/  IMAD.MOV R6, RZ, RZ, -R6 ;  /* 0x000000ffff067224 */ /* 0x000fe400078e0a06 */
[----:B------:R-:W-:Y:S02]  /*0aa0*/  IMAD.SHL.U32 R4, R10, 0x100, RZ ;  /* 0x000001000a047824 */ /* 0x000fe400078e00ff */
[C---:B------:R-:W-:Y:S02]  /*0ab0*/  IMAD R130, R11.reuse, R6, R130 ;  /* 0x000000060b827224 */ /* 0x040fe400078e0282 */
[----:B--2---:R-:W-:Y:S01]  /*0ac0*/  IMAD.MOV R13, RZ, RZ, -R9 ;  /* 0x000000ffff0d7224 */ /* 0x004fe200078e0a09 */
[----:B------:R-:W-:Y:S01]  /*0ad0*/  LOP3.LUT R7, R4, 0xc1, R7, 0xf8, !PT ;  /* 0x000000c104077812 */ /* 0x000fe200078ef807 */
[----:B------:R-:W-:Y:S01]  /*0ae0*/  IMAD.MOV.U32 R8, RZ, RZ, RZ ;  /* 0x000000ffff087224 */ /* 0x000fe200078e00ff */
[----:B------:R-:W-:Y:S01]  /*0af0*/  ISETP.GT.U32.AND P0, PT, R11, R130, PT ;  /* 0x000000820b00720c */ /* 0x000fe20003f04070 */
[----:B------:R-:W-:Y:S01]  /*0b00*/  IMAD.MOV.U32 R10, RZ, RZ, R13 ;  /* 0x000000ffff0a7224 */ /* 0x000fe200078e000d */
[----:B------:R-:W-:-:S02]  /*0b10*/  LOP3.LUT R12, R7, 0x2, RZ, 0xfc, !PT ;  /* 0x00000002070c7812 */ /* 0x000fc400078efcff */
[----:B------:R-:W-:Y:S01]  /*0b20*/  LOP3.LUT R20, R7, 0x3e, RZ, 0xfc, !PT ;  /* 0x0000003e07147812 */ /* 0x000fe200078efcff */
[----:B------:R-:W-:Y:S01]  /*0b30*/  IMAD R13, R10, R5, RZ ;  /* 0x000000050a0d7224 */ /* 0x000fe200078e02ff */
[----:B------:R-:W-:Y:S02]  /*0b40*/  IABS R6, R12 ;  /* 0x0000000c00067213 */ /* 0x000fe40000000000 */
[----:B------:R-:W-:Y:S01]  /*0b50*/  IABS R10, R7 ;  /* 0x00000007000a7213 */ /* 0x000fe20000000000 */
[----:B------:R-:W-:Y:S01]  /*0b60*/  IMAD.HI.U32 R8, R9, R13, R8 ;  /* 0x0000000d09087227 */ /* 0x000fe200078e0008 */
[----:B------:R-:W-:Y:S02]  /*0b70*/  IABS R18, R20 ;  /* 0x0000001400127213 */ /* 0x000fe40000000000 */
[----:B------:R-:W-:Y:S01]  /*0b80*/  ISETP.GE.AND P3, PT, R12, RZ, PT ;  /* 0x000000ff0c00720c */ /* 0x000fe20003f66270 */
[----:B------:R-:W-:Y:S01]  /*0b90*/  IMAD.MOV.U32 R13, RZ, RZ, R6 ;  /* 0x000000ffff0d7224 */ /* 0x000fe200078e0006 */
[C---:B------:R-:W-:Y:S01]  /*0ba0*/  LOP3.LUT R15, R7.reuse, 0x4, RZ, 0xfc, !PT ;  /* 0x00000004070f7812 */ /* 0x040fe200078efcff */
[----:B------:R-:W-:Y:S01]  /*0bb0*/  @!P0 IMAD.IADD R130, R130, 0x1, -R11 ;  /* 0x0000000182828824 */ /* 0x000fe200078e0a0b */
[----:B------:R-:W-:Y:S01]  /*0bc0*/  LOP3.LUT R17, R7, 0x6, RZ, 0xfc, !PT ;  /* 0x0000000607117812 */ /* 0x000fe200078efcff */
[----:B------:R-:W-:Y:S01]  /*0bd0*/  IMAD.HI.U32 R6, R8, R10, RZ ;  /* 0x0000000a08067227 */ /* 0x000fe200078e00ff */
[----:B------:R-:W-:-:S02]  /*0be0*/  ISETP.GE.AND P0, PT, R15, RZ, PT ;  /* 0x000000ff0f00720c */ /* 0x000fc40003f06270 */
[----:B------:R-:W-:Y:S01]  /*0bf0*/  ISETP.GT.U32.AND P1, PT, R11, R130, PT ;  /* 0x000000820b00720c */ /* 0x000fe20003f24070 */
[C---:B------:R-:W-:Y:S01]  /*0c00*/  IMAD.HI.U32 R9, R8.reuse, R13, RZ ;  /* 0x0000000d08097227 */ /* 0x040fe200078e00ff */
[----:B------:R-:W-:Y:S02]  /*0c10*/  IABS R15, R15 ;  /* 0x0000000f000f7213 */ /* 0x000fe40000000000 */
[C---:B------:R-:W-:Y:S01]  /*0c20*/  LOP3.LUT R19, R7.reuse, 0xa, RZ, 0xfc, !PT ;  /* 0x0000000a07137812 */ /* 0x040fe200078efcff */
[----:B------:R-:W-:Y:S01]  /*0c30*/  IMAD.MOV R12, RZ, RZ, -R6 ;  /* 0x000000ffff0c7224 */ /* 0x000fe200078e0a06 */
[C---:B------:R-:W-:Y:S01]  /*0c40*/  LOP3.LUT R21, R7.reuse, 0xc, RZ, 0xfc, !PT ;  /* 0x0000000c07157812 */ /* 0x040fe200078efcff */
[----:B------:R-:W-:Y:S01]  /*0c50*/  IMAD.HI.U32 R6, R8, R18, RZ ;  /* 0x0000001208067227 */ /* 0x000fe200078e00ff */
[C---:B------:R-:W-:Y:S02]  /*0c60*/  LOP3.LUT R23, R7.reuse, 0x28, RZ, 0xfc, !PT ;  /* 0x0000002807177812 */ /* 0x040fe400078efcff */
[C---:B------:R-:W-:Y:S01]  /*0c70*/  LOP3.LUT R25, R7.reuse, 0x2c, RZ, 0xfc, !PT ;  /* 0x0000002c07197812 */ /* 0x040fe200078efcff */
[----:B------:R-:W-:Y:S01]  /*0c80*/  IMAD.MOV R14, RZ, RZ, -R9 ;  /* 0x000000ffff0e7224 */ /* 0x000fe200078e0a09 */
[----:B------:R-:W-:Y:S01]  /*0c90*/  IABS R48, R23 ;  /* 0x0000001700307213 */ /* 0x000fe20000000000 */
[----:B------:R-:W-:Y:S01]  /*0ca0*/  IMAD.MOV R9, RZ, RZ, -R6 ;  /* 0x000000ffff097224 */ /* 0x000fe200078e0a06 */
[----:B------:R-:W-:Y:S01]  /*0cb0*/  IABS R52, R25 ;  /* 0x0000001900347213 */ /* 0x000fe20000000000 */
[----:B------:R-:W-:Y:S01]  /*0cc0*/  @!P1 IMAD.IADD R130, R130, 0x1, -R11 ;  /* 0x0000000182829824 */ /* 0x000fe200078e0a0b */
[----:B------:R-:W-:Y:S01]  /*0cd0*/  LOP3.LUT R29, R7, 0x2e, RZ, 0xfc, !PT ;  /* 0x0000002e071d7812 */ /* 0x000fe200078efcff */
[----:B------:R-:W-:Y:S01]  /*0ce0*/  IMAD R18, R5, R9, R18 ;  /* 0x0000000905127224 */ /* 0x000fe200078e0212 */
[----:B------:R-:W-:Y:S01]  /*0cf0*/  LOP3.LUT R31, R7, 0x30, RZ, 0xfc, !PT ;  /* 0x00000030071f7812 */ /* 0x000fe200078efcff */
[C---:B------:R-:W-:Y:S01]  /*0d00*/  IMAD R6, R5.reuse, R12, R10 ;  /* 0x0000000c05067224 */ /* 0x040fe200078e020a */
[----:B------:R-:W-:Y:S01]  /*0d10*/  IABS R54, R29 ;  /* 0x0000001d00367213 */ /* 0x000fe20000000000 */
[C---:B------:R-:W-:Y:S01]  /*0d20*/  IMAD R10, R5.reuse, R14, R13 ;  /* 0x0000000e050a7224 */ /* 0x040fe200078e020d */
[----:B------:R-:W-:Y:S01]  /*0d30*/  ISETP.GT.U32.AND P1, PT, R5, R18, PT ;  /* 0x000000120500720c */ /* 0x000fe20003f24070 */
[----:B------:R-:W-:Y:S01]  /*0d40*/  IMAD.MOV.U32 R12, RZ, RZ, R15 ;  /* 0x000000ffff0c7224 */ /* 0x000fe200078e000f */
[----:B------:R-:W-:Y:S01]  /*0d50*/  LOP3.LUT R15, R7, 0x8, RZ, 0xfc, !PT ;  /* 0x00000008070f7812 */ /* 0x000fe200078efcff */
[----:B------:R-:W-:Y:S01]  /*0d60*/  @!P5 IMAD.MOV R130, RZ, RZ, -R130 ;  /* 0x000000ffff82d224 */ /* 0x000fe200078e0a82 */
[----:B------:R-:W-:Y:S01]  /*0d70*/  ISETP.GT.U32.AND P6, PT, R5, R10, PT ;  /* 0x0000000a0500720c */ /* 0x000fe20003fc4070 */
[----:B------:R-:W-:Y:S01]  /*0d80*/  IMAD.HI.U32 R9, R8, R12, RZ ;  /* 0x0000000c08097227 */ /* 0x000fe200078e00ff */
[----:B------:R-:W-:-:S02]  /*0d90*/  IABS R16, R15 ;  /* 0x0000000f00107213 */ /* 0x000fc40000000000 */
[----:B------:R-:W-:Y:S01]  /*0da0*/  IABS R14, R17 ;  /* 0x00000011000e7213 */ /* 0x000fe20000000000 */
[----:B------:R-:W-:Y:S01]  /*0db0*/  IMAD.MOV R9, RZ, RZ, -R9 ;  /* 0x000000ffff097224 */ /* 0x000fe200078e0a09 */
[C---:B------:R-:W-:Y:S02]  /*0dc0*/  ISETP.GT.U32.AND P2, PT, R5.reuse, R6, PT ;  /* 0x000000060500720c */ /* 0x040fe40003f44070 */
[----:B------:R-:W-:Y:S01]  /*0dd0*/  IABS R13, R19 ;  /* 0x00000013000d7213 */ /* 0x000fe20000000000 */
[--C-:B------:R-:W-:Y:S01]  /*0de0*/  @!P1 IMAD.IADD R18, R18, 0x1, -R5.reuse ;  /* 0x0000000112129824 */ /* 0x100fe200078e0a05 */
[----:B------:R-:W-:Y:S01]  /*0df0*/  @!P4 LOP3.LUT R130, RZ, R136, RZ, 0x33, !PT ;  /* 0x00000088ff82c212 */ /* 0x000fe200078e33ff */
[C---:B------:R-:W-:Y:S01]  /*0e00*/  IMAD R12, R5.reuse, R9, R12 ;  /* 0x00000009050c7224 */ /* 0x040fe200078e020c */
[----:B------:R-:W-:Y:S01]  /*0e10*/  IABS R56, R31 ;  /* 0x0000001f00387213 */ /* 0x000fe20000000000 */
[----:B------:R-:W-:Y:S01]  /*0e20*/  @!P6 IMAD.IADD R10, R10, 0x1, -R5 ;  /* 0x000000010a0ae824 */ /* 0x000fe200078e0a05 */
[----:B------:R-:W-:Y:S01]  /*0e30*/  ISETP.GT.U32.AND P5, PT, R5, R18, PT ;  /* 0x000000120500720c */ /* 0x000fe20003fa4070 */
[----:B------:R-:W-:Y:S01]  /*0e40*/  IMAD.HI.U32 R9, R8, R16, RZ ;  /* 0x0000001008097227 */ /* 0x000fe200078e00ff */
[----:B------:R-:W-:-:S02]  /*0e50*/  ISETP.GE.AND P6, PT, R20, RZ, PT ;  /* 0x000000ff1400720c */ /* 0x000fc40003fc6270 */
[----:B------:R-:W-:Y:S01]  /*0e60*/  ISETP.GT.U32.AND P4, PT, R5, R12, PT ;  /* 0x0000000c0500720c */ /* 0x000fe20003f84070 */
[----:B------:R-:W-:Y:S01]  /*0e70*/  IMAD.MOV R9, RZ, RZ, -R9 ;  /* 0x000000ffff097224 */ /* 0x000fe200078e0a09 */
[----:B------:R-:W-:Y:S01]  /*0e80*/  IABS R20, R21 ;  /* 0x0000001500147213 */ /* 0x000fe20000000000 */
[----:B------:R-:W-:Y:S01]  /*0e90*/  IMAD.HI.U32 R11, R8, R14, RZ ;  /* 0x0000000e080b7227 */ /* 0x000fe200078e00ff */
[C---:B------:R-:W-:Y:S02]  /*0ea0*/  LOP3.LUT R33, R7.reuse, 0x38, RZ, 0xfc, !PT ;  /* 0x0000003807217812 */ /* 0x040fe400078efcff */
[----:B------:R-:W-:Y:S01]  /*0eb0*/  LOP3.LUT R35, R7, 0x3a, RZ, 0xfc, !PT ;  /* 0x0000003a07237812 */ /* 0x000fe200078efcff */
[C---:B------:R-:W-:Y:S01]  /*0ec0*/  IMAD R16, R5.reuse, R9, R16 ;  /* 0x0000000905107224 */ /* 0x040fe200078e0210 */
[----:B------:R-:W-:Y:S01]  /*0ed0*/  IABS R64, R33 ;  /* 0x0000002100407213 */ /* 0x000fe20000000000 */
[----:B------:R-:W-:Y:S01]  /*0ee0*/  @!P5 IMAD.IADD R18, R18, 0x1, -R5 ;  /* 0x000000011212d824 */ /* 0x000fe200078e0a05 */
[----:B------:R-:W-:Y:S01]  /*0ef0*/  ISETP.GT.U32.AND P5, PT, R5, R10, PT ;  /* 0x0000000a0500720c */ /* 0x000fe20003fa4070 */
[----:B------:R-:W-:Y:S01]  /*0f00*/  IMAD.MOV R11, RZ, RZ, -R11 ;  /* 0x000000ffff0b7224 */ /* 0x000fe200078e0a0b */
[----:B------:R-:W-:Y:S01]  /*0f10*/  IABS R66, R35 ;  /* 0x0000002300427213 */ /* 0x000fe20000000000 */
[----:B------:R-:W-:-:S02]  /*0f20*/  IMAD.MOV.U32 R80, RZ, RZ, R18 ;  /* 0x000000ffff507224 */ /* 0x000fc400078e0012 */
[C---:B------:R-:W-:Y:S02]  /*0f30*/  IMAD R14, R5.reuse, R11, R14 ;  /* 0x0000000b050e7224 */ /* 0x040fe400078e020e */
[----:B------:R-:W-:Y:S01]  /*0f40*/  @!P6 IMAD.MOV R80, RZ, RZ, -R80 ;  /* 0x000000ffff50e224 */ /* 0x000fe200078e0a50 */
[----:B------:R-:W-:Y:S01]  /*0f50*/  ISETP.GT.U32.AND P6, PT, R5, R16, PT ;  /* 0x000000100500720c */ /* 0x000fe20003fc4070 */
[----:B------:R-:W-:-:S04]  /*0f60*/  IMAD.HI.U32 R9, R8, R13, RZ ;  /* 0x0000000d08097227 */ /* 0x000fc800078e00ff */
[----:B------:R-:W-:Y:S01]  /*0f70*/  @!P2 IMAD.IADD R6, R6, 0x1, -R5 ;  /* 0x000000010606a824 */ /* 0x000fe200078e0a05 */
[C---:B------:R-:W-:Y:S01]  /*0f80*/  ISETP.GT.U32.AND P2, PT, R5.reuse, R14, PT ;  /* 0x0000000e0500720c */ /* 0x040fe20003f44070 */
[----:B------:R-:W-:Y:S02]  /*0f90*/  IMAD.MOV R18, RZ, RZ, -R9 ;  /* 0x000000ffff127224 */ /* 0x000fe400078e0a09 */
[----:B------:R-:W-:Y:S01]  /*0fa0*/  @!P4 IMAD.IADD R12, R12, 0x1, -R5 ;  /* 0x000000010c0cc824 */ /* 0x000fe200078e0a05 */
[C---:B------:R-:W-:Y:S01]  /*0fb0*/  ISETP.GT.U32.AND P1, PT, R5.reuse, R6, PT ;  /* 0x000000060500720c */ /* 0x040fe20003f24070 */
[----:B------:R-:W-:Y:S01]  /*0fc0*/  IMAD R18, R5, R18, R13 ;  /* 0x0000001205127224 */ /* 0x000fe200078e020d */
[C---:B------:R-:W-:Y:S01]  /*0fd0*/  LOP3.LUT R13, R7.reuse, 0xe, RZ, 0xfc, !PT ;  /* 0x0000000e070d7812 */ /* 0x040fe200078efcff */
[----:B------:R-:W-:Y:S01]  /*0fe0*/  @!P6 IMAD.IADD R16, R16, 0x1, -R5 ;  /* 0x000000011010e824 */ /* 0x000fe200078e0a05 */
[----:B------:R-:W-:Y:S01]  /*0ff0*/  ISETP.GE.AND P4, PT, R7, RZ, PT ;  /* 0x000000ff0700720c */ /* 0x000fe20003f86270 */
[----:B------:R-:W-:Y:S01]  /*1000*/  IMAD.HI.U32 R11, R8, R20, RZ ;  /* 0x00000014080b7227 */ /* 0x000fe200078e00ff */
[----:B------:R-:W-:-:S02]  /*1010*/  ISETP.GT.U32.AND P6, PT, R5, R18, PT ;  /* 0x000000120500720c */ /* 0x000fc40003fc4070 */
[----:B------:R-:W-:Y:S01]  /*1020*/  IABS R22, R13 ;  /* 0x0000000d00167213 */ /* 0x000fe20000000000 */
[----:B------:R-:W-:Y:S01]  /*1030*/  @!P2 IMAD.IADD R14, R14, 0x1, -R5 ;  /* 0x000000010e0ea824 */ /* 0x000fe200078e0a05 */
[----:B------:R-:W-:Y:S01]  /*1040*/  ISETP.GT.U32.AND P2, PT, R5, R12, PT ;  /* 0x0000000c0500720c */ /* 0x000fe20003f44070 */
[----:B------:R-:W-:Y:S02]  /*1050*/  IMAD.MOV R11, RZ, RZ, -R11 ;  /* 0x000000ffff0b7224 */ /* 0x000fe400078e0a0b */
[----:B------:R-:W-:-:S04]  /*1060*/  IMAD.HI.U32 R9, R8, R22, RZ ;  /* 0x0000001608097227 */ /* 0x000fc800078e00ff */
[C---:B------:R-:W-:Y:S02]  /*1070*/  IMAD R20, R5.reuse, R11, R20 ;  /* 0x0000000b05147224 */ /* 0x040fe400078e0214 */
[----:B------:R-:W-:Y:S01]  /*1080*/  @!P6 IMAD.IADD R18, R18, 0x1, -R5 ;  /* 0x000000011212e824 */ /* 0x000fe200078e0a05 */
[----:B------:R-:W-:Y:S01]  /*1090*/  ISETP.GT.U32.AND P6, PT, R5, R16, PT ;  /* 0x000000100500720c */ /* 0x000fe20003fc4070 */
[----:B------:R-:W-:Y:S02]  /*10a0*/  IMAD.MOV R11, RZ, RZ, -R9 ;  /* 0x000000ffff0b7224 */ /* 0x000fe400078e0a09 */
[--C-:B------:R-:W-:Y:S01]  /*10b0*/  @!P2 IMAD.IADD R12, R12, 0x1, -R5.reuse ;  /* 0x000000010c0ca824 */ /* 0x100fe200078e0a05 */
[----:B------:R-:W-:Y:S01]  /*10c0*/  ISETP.GE.AND P2, PT, R19, RZ, PT ;  /* 0x000000ff1300720c */ /* 0x000fe20003f46270 */
[----:B------:R-:W-:Y:S01]  /*10d0*/  IMAD R22, R5, R11, R22 ;  /* 0x0000000b05167224 */ /* 0x000fe200078e0216 */
[----:B------:R-:W-:Y:S01]  /*10e0*/  LOP3.LUT R19, R7, 0x14, RZ, 0xfc, !PT ;  /* 0x0000001407137812 */ /* 0x000fe200078efcff */
[----:B------:R-:W-:Y:S01]  /*10f0*/  @!P0 IMAD.MOV R12, RZ, RZ, -R12 ;  /* 0x000000ffff0c8224 */ /* 0x000fe200078e0a0c */
[----:B------:R-:W-:Y:S01]  /*1100*/  ISETP.GT.U32.AND P0, PT, R5, R20, PT ;  /* 0x000000140500720c */ /* 0x000fe20003f04070 */
[--C-:B------:R-:W-:Y:S01]  /*1110*/  @!P5 IMAD.IADD R10, R10, 0x1, -R5.reuse ;  /* 0x000000010a0ad824 */ /* 0x100fe200078e0a05 */
[----:B------:R-:W-:Y:S01]  /*1120*/  ISETP.GE.AND P5, PT, R15, RZ, PT ;  /* 0x000000ff0f00720c */ /* 0x000fe20003fa6270 */
[--C-:B------:R-:W-:Y:S01]  /*1130*/  @!P1 IMAD.IADD R6, R6, 0x1, -R5.reuse ;  /* 0x0000000106069824 */ /* 0x100fe200078e0a05 */
[----:B------:R-:W-:Y:S01]  /*1140*/  LOP3.LUT R15, R7, 0x10, RZ, 0xfc, !PT ;  /* 0x00000010070f7812 */ /* 0x000fe200078efcff */
[----:B------:R-:W-:Y:S01]  /*1150*/  @!P6 IMAD.IADD R16, R16, 0x1, -R5 ;  /* 0x000000011010e824 */ /* 0x000fe200078e0a05 */
[----:B------:R-:W-:Y:S01]  /*1160*/  ISETP.GT.U32.AND P6, PT, R5, R22, PT ;  /* 0x000000160500720c */ /* 0x000fe20003fc4070 */
[----:B------:R-:W-:Y:S01]  /*1170*/  @!P4 IMAD.MOV R6, RZ, RZ, -R6 ;  /* 0x000000ffff06c224 */ /* 0x000fe200078e0a06 */
[----:B------:R-:W-:Y:S01]  /*1180*/  ISETP.GE.AND P4, PT, R17, RZ, PT ;  /* 0x000000ff1100720c */ /* 0x000fe20003f86270 */
[----:B------:R-:W-:Y:S01]  /*1190*/  @!P3 IMAD.MOV R10, RZ, RZ, -R10 ;  /* 0x000000ffff0ab224 */ /* 0x000fe200078e0a0a */
[----:B------:R-:W-:-:S02]  /*11a0*/  IABS R24, R15 ;  /* 0x0000000f00187213 */ /* 0x000fc40000000000 */
[----:B------:R-:W-:Y:S01]  /*11b0*/  LOP3.LUT R17, R7, 0x12, RZ, 0xfc, !PT ;  /* 0x0000001207117812 */ /* 0x000fe200078efcff */
[--C-:B------:R-:W-:Y:S01]  /*11c0*/  @!P0 IMAD.IADD R20, R20, 0x1, -R5.reuse ;  /* 0x0000000114148824 */ /* 0x100fe200078e0a05 */
[----:B------:R-:W-:Y:S01]  /*11d0*/  IABS R28, R19 ;  /* 0x00000013001c7213 */ /* 0x000fe20000000000 */
[----:B------:R-:W-:Y:S01]  /*11e0*/  IMAD.HI.U32 R9, R8, R24, RZ ;  /* 0x0000001808097227 */ /* 0x000fe200078e00ff */
[----:B------:R-:W-:Y:S02]  /*11f0*/  IABS R26, R17 ;  /* 0x00000011001a7213 */ /* 0x000fe40000000000 */
[C---:B------:R-:W-:Y:S01]  /*1200*/  ISETP.GT.U32.AND P0, PT, R5.reuse, R20, PT ;  /* 0x000000140500720c */ /* 0x040fe20003f04070 */
[----:B------:R-:W-:Y:S01]  /*1210*/  @!P6 IMAD.IADD R22, R22, 0x1, -R5 ;  /* 0x000000011616e824 */ /* 0x000fe200078e0a05 */
[C---:B------:R-:W-:Y:S01]  /*1220*/  ISETP.GT.U32.AND P1, PT, R5.reuse, R14, PT ;  /* 0x0000000e0500720c */ /* 0x040fe20003f24070 */
[----:B------:R-:W-:Y:S01]  /*1230*/  IMAD.MOV R11, RZ, RZ, -R9 ;  /* 0x000000ffff0b7224 */ /* 0x000fe200078e0a09 */
[C---:B------:R-:W-:Y:S01]  /*1240*/  ISETP.GT.U32.AND P3, PT, R5.reuse, R18, PT ;  /* 0x000000120500720c */ /* 0x040fe20003f64070 */
[----:B------:R-:W-:Y:S01]  /*1250*/  IMAD.HI.U32 R9, R8, R26, RZ ;  /* 0x0000001a08097227 */ /* 0x000fe200078e00ff */
[----:B------:R-:W-:-:S03]  /*1260*/  ISETP.GT.U32.AND P6, PT, R5, R22, PT ;  /* 0x000000160500720c */ /* 0x000fc60003fc4070 */
[----:B------:R-:W-:Y:S02]  /*1270*/  IMAD R24, R5, R11, R24 ;  /* 0x0000000b05187224 */ /* 0x000fe400078e0218 */
[----:B------:R-:W-:-:S04]  /*1280*/  IMAD.HI.U32 R11, R8, R28, RZ ;  /* 0x0000001c080b7227 */ /* 0x000fc800078e00ff */
[----:B------:R-:W-:Y:S02]  /*1290*/  IMAD.MOV R9, RZ, RZ, -R9 ;  /* 0x000000ffff097224 */ /* 0x000fe400078e0a09 */
[----:B------:R-:W-:Y:S02]  /*12a0*/  IMAD.MOV R11, RZ, RZ, -R11 ;  /* 0x000000ffff0b7224 */ /* 0x000fe400078e0a0b */
[C---:B------:R-:W-:Y:S02]  /*12b0*/  IMAD R26, R5.reuse, R9, R26 ;  /* 0x00000009051a7224 */ /* 0x040fe400078e021a */
[--C-:B------:R-:W-:Y:S02]  /*12c0*/  @!P0 IMAD.IADD R20, R20, 0x1, -R5.reuse ;  /* 0x0000000114148824 */ /* 0x100fe400078e0a05 */
[C---:B------:R-:W-:Y:S01]  /*12d0*/  IMAD R28, R5.reuse, R11, R28 ;  /* 0x0000000b051c7224 */ /* 0x040fe200078e021c */
[----:B------:R-:W-:Y:S01]  /*12e0*/  ISETP.GT.U32.AND P0, PT, R5, R26, PT ;  /* 0x0000001a0500720c */ /* 0x000fe20003f04070 */
[----:B------:R-:W-:-:S02]  /*12f0*/  @!P6 IMAD.IADD R22, R22, 0x1, -R5 ;  /* 0x000000011616e824 */ /* 0x000fc400078e0a05 */
[--C-:B------:R-:W-:Y:S01]  /*1300*/  @!P1 IMAD.IADD R14, R14, 0x1, -R5.reuse ;  /* 0x000000010e0e9824 */ /* 0x100fe200078e0a05 */
[C---:B------:R-:W-:Y:S01]  /*1310*/  ISETP.GT.U32.AND P6, PT, R5.reuse, R28, PT ;  /* 0x0000001c0500720c */ /* 0x040fe20003fc4070 */
[----:B------:R-:W-:Y:S01]  /*1320*/  @!P5 IMAD.MOV R16, RZ, RZ, -R16 ;  /* 0x000000ffff10d224 */ /* 0x000fe200078e0a10 */
[----:B------:R-:W-:Y:S01]  /*1330*/  ISETP.GT.U32.AND P5, PT, R5, R24, PT ;  /* 0x000000180500720c */ /* 0x000fe20003fa4070 */
[----:B------:R-:W-:Y:S01]  /*1340*/  @!P4 IMAD.MOV R14, RZ, RZ, -R14 ;  /* 0x000000ffff0ec224 */ /* 0x000fe200078e0a0e */
[----:B------:R-:W-:Y:S01]  /*1350*/  ISETP.GE.AND P4, PT, R13, RZ, PT ;  /* 0x000000ff0d00720c */ /* 0x000fe20003f86270 */
[--C-:B------:R-:W-:Y:S01]  /*1360*/  @!P3 IMAD.IADD R18, R18, 0x1, -R5.reuse ;  /* 0x000000011212b824 */ /* 0x100fe200078e0a05 */
[----:B------:R-:W-:Y:S02]  /*1370*/  LOP3.LUT R13, R7, 0x16, RZ, 0xfc, !PT ;  /* 0x00000016070d7812 */ /* 0x000fe400078efcff */
[----:B------:R-:W-:Y:S01]  /*1380*/  ISETP.GE.AND P3, PT, R15, RZ, PT ;  /* 0x000000ff0f00720c */ /* 0x000fe20003f66270 */
[--C-:B------:R-:W-:Y:S01]  /*1390*/  @!P0 IMAD.IADD R26, R26, 0x1, -R5.reuse ;  /* 0x000000011a1a8824 */ /* 0x100fe200078e0a05 */
[----:B------:R-:W-:Y:S01]  /*13a0*/  LOP3.LUT R15, R7, 0x18, RZ, 0xfc, !PT ;  /* 0x00000018070f7812 */ /* 0x000fe200078efcff */
[----:B------:R-:W-:Y:S01]  /*13b0*/  @!P2 IMAD.MOV R18, RZ, RZ, -R18 ;  /* 0x000000ffff12a224 */ /* 0x000fe200078e0a12 */
[----:B------:R-:W-:Y:S01]  /*13c0*/  IABS R30, R13 ;  /* 0x0000000d001e7213 */ /* 0x000fe20000000000 */
[--C-:B------:R-:W-:Y:S01]  /*13d0*/  @!P6 IMAD.IADD R28, R28, 0x1, -R5.reuse ;  /* 0x000000011c1ce824 */ /* 0x100fe200078e0a05 */
[----:B------:R-:W-:Y:S01]  /*13e0*/  IABS R32, R15 ;  /* 0x0000000f00207213 */ /* 0x000fe20000000000 */
[----:B------:R-:W-:Y:S01]  /*13f0*/  @!P5 IMAD.IADD R24, R24, 0x1, -R5 ;  /* 0x000000011818d824 */ /* 0x000fe200078e0a05 */
[C---:B------:R-:W-:Y:S01]  /*1400*/  ISETP.GT.U32.AND P0, PT, R5.reuse, R26, PT ;  /* 0x0000001a0500720c */ /* 0x040fe20003f04070 */
[----:B------:R-:W-:Y:S01]  /*1410*/  IMAD.HI.U32 R9, R8, R30, RZ ;  /* 0x0000001e08097227 */ /* 0x000fe200078e00ff */
[----:B------:R-:W-:-:S02]  /*1420*/  ISETP.GT.U32.AND P6, PT, R5, R28, PT ;  /* 0x0000001c0500720c */ /* 0x000fc40003fc4070 */
[----:B------:R-:W-:Y:S01]  /*1430*/  ISETP.GT.U32.AND P5, PT, R5, R24, PT ;  /* 0x000000180500720c */ /* 0x000fe20003fa4070 */
[----:B------:R-:W-:Y:S01]  /*1440*/  IMAD.HI.U32 R11, R8, R32, RZ ;  /* 0x00000020080b7227 */ /* 0x000fe200078e00ff */
[----:B------:R-:W-:Y:S02]  /*1450*/  ISETP.GE.AND P1, PT, R21, RZ, PT ;  /* 0x000000ff1500720c */ /* 0x000fe40003f26270 */
[----:B------:R-:W-:Y:S01]  /*1460*/  ISETP.GE.AND P2, PT, R17, RZ, PT ;  /* 0x000000ff1100720c */ /* 0x000fe20003f46270 */
[----:B------:R-:W-:Y:S01]  /*1470*/  IMAD.MOV R9, RZ, RZ, -R9 ;  /* 0x000000ffff097224 */ /* 0x000fe200078e0a09 */
[C---:B------:R-:W-:Y:S01]  /*1480*/  LOP3.LUT R17, R7.reuse, 0x22, RZ, 0xfc, !PT ;  /* 0x0000002207117812 */ /* 0x040fe200078efcff */
[----:B------:R-:W-:Y:S01]  /*1490*/  IMAD.MOV R11, RZ, RZ, -R11 ;  /* 0x000000ffff0b7224 */ /* 0x000fe200078e0a0b */
[----:B------:R-:W-:Y:S01]  /*14a0*/  LOP3.LUT R21, R7, 0x26, RZ, 0xfc, !PT ;  /* 0x0000002607157812 */ /* 0x000fe200078efcff */
[----:B------:R-:W-:Y:S01]  /*14b0*/  IMAD R30, R5, R9, R30 ;  /* 0x00000009051e7224 */ /* 0x000fe200078e021e */
[----:B------:R-:W-:Y:S01]  /*14c0*/  LOP3.LUT R9, R7, 0x1a, RZ, 0xfc, !PT ;  /* 0x0000001a07097812 */ /* 0x000fe200078efcff */
[----:B------:R-:W-:Y:S01]  /*14d0*/  IMAD R32, R5, R11, R32 ;  /* 0x0000000b05207224 */ /* 0x000fe200078e0220 */
[----:B------:R-:W-:Y:S01]  /*14e0*/  LOP3.LUT R11, R7, 0x1c, RZ, 0xfc, !PT ;  /* 0x0000001c070b7812 */ /* 0x000fe200078efcff */
[--C-:B------:R-:W-:Y:S01]  /*14f0*/  @!P0 IMAD.IADD R26, R26, 0x1, -R5.reuse ;  /* 0x000000011a1a8824 */ /* 0x100fe200078e0a05 */
[C---:B------:R-:W-:Y:S01]  /*1500*/  ISETP.GT.U32.AND P0, PT, R5.reuse, R30, PT ;  /* 0x0000001e0500720c */ /* 0x040fe20003f04070 */
[--C-:B------:R-:W-:Y:S01]  /*1510*/  @!P6 IMAD.IADD R28, R28, 0x1, -R5.reuse ;  /* 0x000000011c1ce824 */ /* 0x100fe200078e0a05 */
[----:B------:R-:W-:Y:S01]  /*1520*/  ISETP.GT.U32.AND P6, PT, R5, R32, PT ;  /* 0x000000200500720c */ /* 0x000fe20003fc4070 */
[----:B------:R-:W-:Y:S01]  /*1530*/  @!P5 IMAD.IADD R24, R24, 0x1, -R5 ;  /* 0x000000011818d824 */ /* 0x000fe200078e0a05 */
[----:B------:R-:W-:Y:S01]  /*1540*/  IABS R34, R9 ;  /* 0x0000000900227213 */ /* 0x000fe20000000000 */
[----:B------:R-:W-:Y:S01]  /*1550*/  @!P1 IMAD.MOV R20, RZ, RZ, -R20 ;  /* 0x000000ffff149224 */ /* 0x000fe200078e0a14 */
[----:B------:R-:W-:Y:S01]  /*1560*/  ISETP.GE.AND P1, PT, R19, RZ, PT ;  /* 0x000000ff1300720c */ /* 0x000fe20003f26270 */
[----:B------:R-:W-:Y:S01]  /*1570*/  @!P3 IMAD.MOV R24, RZ, RZ, -R24 ;  /* 0x000000ffff18b224 */ /* 0x000fe200078e0a18 */
[----:B------:R-:W-:Y:S01]  /*1580*/  ISETP.GE.AND P3, PT, R9, RZ, PT ;  /* 0x000000ff0900720c */ /* 0x000fe20003f66270 */
[----:B------:R-:W-:Y:S01]  /*1590*/  IMAD.HI.U32 R9, R8, R34, RZ ;  /* 0x0000002208097227 */ /* 0x000fe200078e00ff */
[----:B------:R-:W-:-:S02]  /*15a0*/  IABS R36, R11 ;  /* 0x0000000b00247213 */ /* 0x000fc40000000000 */
[----:B------:R-:W-:Y:S01]  /*15b0*/  ISETP.GE.AND P5, PT, R15, RZ, PT ;  /* 0x000000ff0f00720c */ /* 0x000fe20003fa6270 */
[--C-:B------:R-:W-:Y:S01]  /*15c0*/  @!P0 IMAD.IADD R30, R30, 0x1, -R5.reuse ;  /* 0x000000011e1e8824 */ /* 0x100fe200078e0a05 */
[C---:B------:R-:W-:Y:S01]  /*15d0*/  LOP3.LUT R15, R7.reuse, 0x20, RZ, 0xfc, !PT ;  /* 0x00000020070f7812 */ /* 0x040fe200078efcff */
[----:B------:R-:W-:Y:S01]  /*15e0*/  @!P6 IMAD.IADD R32, R32, 0x1, -R5 ;  /* 0x000000012020e824 */ /* 0x000fe200078e0a05 */
[----:B------:R-:W-:Y:S01]  /*15f0*/  LOP3.LUT R19, R7, 0x24, RZ, 0xfc, !PT ;  /* 0x0000002407137812 */ /* 0x000fe200078efcff */
[----:B------:R-:W-:Y:S01]  /*1600*/  IMAD.MOV R9, RZ, RZ, -R9 ;  /* 0x000000ffff097224 */ /* 0x000fe200078e0a09 */
[----:B------:R-:W-:Y:S01]  /*1610*/  ISETP.GT.U32.AND P0, PT, R5, R30, PT ;  /* 0x0000001e0500720c */ /* 0x000fe20003f04070 */
[----:B------:R-:W-:Y:S01]  /*1620*/  @!P4 IMAD.MOV R22, RZ, RZ, -R22 ;  /* 0x000000ffff16c224 */ /* 0x000fe200078e0a16 */
[----:B------:R-:W-:Y:S01]  /*1630*/  ISETP.GE.AND P4, PT, R13, RZ, PT ;  /* 0x000000ff0d00720c */ /* 0x000fe20003f86270 */
[----:B------:R-:W-:Y:S01]  /*1640*/  IMAD R34, R5, R9, R34 ;  /* 0x0000000905227224 */ /* 0x000fe200078e0222 */
[----:B------:R-:W-:Y:S01]  /*1650*/  LOP3.LUT R13, R7, 0x1e, RZ, 0xfc, !PT ;  /* 0x0000001e070d7812 */ /* 0x000fe200078efcff */
[----:B------:R-:W-:Y:S01]  /*1660*/  IMAD.HI.U32 R9, R8, R36, RZ ;  /* 0x0000002408097227 */ /* 0x000fe200078e00ff */
[----:B------:R-:W-:-:S02]  /*1670*/  ISETP.GT.U32.AND P6, PT, R5, R32, PT ;  /* 0x000000200500720c */ /* 0x000fc40003fc4070 */
[----:B------:R-:W-:Y:S01]  /*1680*/  IABS R38, R13 ;  /* 0x0000000d00267213 */ /* 0x000fe20000000000 */
[----:B------:R-:W-:Y:S01]  /*1690*/  @!P1 IMAD.MOV R28, RZ, RZ, -R28 ;  /* 0x000000ffff1c9224 */ /* 0x000fe200078e0a1c */
[----:B------:R-:W-:Y:S01]  /*16a0*/  ISETP.GE.AND P1, PT, R13, RZ, PT ;  /* 0x000000ff0d00720c */ /* 0x000fe20003f26270 */
[----:B------:R-:W-:Y:S01]  /*16b0*/  IMAD.MOV R13, RZ, RZ, -R9 ;  /* 0x000000ffff0d7224 */ /* 0x000fe200078e0a09 */
[----:B------:R-:W-:Y:S01]  /*16c0*/  IABS R40, R15 ;  /* 0x0000000f00287213 */ /* 0x000fe20000000000 */
[--C-:B------:R-:W-:Y:S01]  /*16d0*/  @!P0 IMAD.IADD R30, R30, 0x1, -R5.reuse ;  /* 0x000000011e1e8824 */ /* 0x100fe200078e0a05 */
[C---:B------:R-:W-:Y:S01]  /*16e0*/  ISETP.GT.U32.AND P0, PT, R5.reuse, R34, PT ;  /* 0x000000220500720c */ /* 0x040fe20003f04070 */
[----:B------:R-:W-:Y:S01]  /*16f0*/  IMAD R36, R5, R13, R36 ;  /* 0x0000000d05247224 */ /* 0x000fe200078e0224 */
[----:B------:R-:W-:Y:S01]  /*1700*/  IABS R44, R19 ;  /* 0x00000013002c7213 */ /* 0x000fe20000000000 */
[----:B------:R-:W-:Y:S01]  /*1710*/  @!P2 IMAD.MOV R26, RZ, RZ, -R26 ;  /* 0x000000ffff1aa224 */ /* 0x000fe200078e0a1a */
[----:B------:R-:W-:Y:S01]  /*1720*/  ISETP.GE.AND P2, PT, R11, RZ, PT ;  /* 0x000000ff0b00720c */ /* 0x000fe20003f46270 */
[----:B------:R-:W-:Y:S01]  /*1730*/  @!P6 IMAD.IADD R32, R32, 0x1, -R5 ;  /* 0x000000012020e824 */ /* 0x000fe200078e0a05 */
[----:B------:R-:W-:Y:S01]  /*1740*/  ISETP.GT.U32.AND P6, PT, R5, R36, PT ;  /* 0x000000240500720c */ /* 0x000fe20003fc4070 */
[----:B------:R-:W-:Y:S01]  /*1750*/  IMAD.HI.U32 R9, R8, R40, RZ ;  /* 0x0000002808097227 */ /* 0x000fe200078e00ff */
[----:B------:R-:W-:-:S02]  /*1760*/  IABS R42, R17 ;  /* 0x00000011002a7213 */ /* 0x000fc40000000000 */
[----:B------:R-:W-:Y:S01]  /*1770*/  IABS R46, R21 ;  /* 0x00000015002e7213 */ /* 0x000fe20000000000 */
[----:B------:R-:W-:-:S04]  /*1780*/  IMAD.HI.U32 R11, R8, R38, RZ ;  /* 0x00000026080b7227 */ /* 0x000fc800078e00ff */
[----:B------:R-:W-:Y:S02]  /*1790*/  @!P0 IMAD.IADD R34, R34, 0x1, -R5 ;  /* 0x0000000122228824 */ /* 0x000fe400078e0a05 */
[----:B------:R-:W-:Y:S02]  /*17a0*/  IMAD.MOV R9, RZ, RZ, -R9 ;  /* 0x000000ffff097224 */ /* 0x000fe400078e0a09 */
[----:B------:R-:W-:Y:S01]  /*17b0*/  @!P6 IMAD.IADD R36, R36, 0x1, -R5 ;  /* 0x000000012424e824 */ /* 0x000fe200078e0a05 */
[C---:B------:R-:W-:Y:S01]  /*17c0*/  ISETP.GT.U32.AND P6, PT, R5.reuse, R34, PT ;  /* 0x000000220500720c */ /* 0x040fe20003fc4070 */
[----:B------:R-:W-:Y:S02]  /*17d0*/  IMAD.MOV R11, RZ, RZ, -R11 ;  /* 0x000000ffff0b7224 */ /* 0x000fe400078e0a0b */
[C---:B------:R-:W-:Y:S02]  /*17e0*/  IMAD R40, R5.reuse, R9, R40 ;  /* 0x0000000905287224 */ /* 0x040fe400078e0228 */
[----:B------:R-:W-:-:S02]  /*17f0*/  IMAD R38, R5, R11, R38 ;  /* 0x0000000b05267224 */ /* 0x000fc400078e0226 */
[----:B------:R-:W-:-:S03]  /*1800*/  IMAD.HI.U32 R11, R8, R44, RZ ;  /* 0x0000002c080b7227 */ /* 0x000fc600078e00ff */
[C---:B------:R-:W-:Y:S01]  /*1810*/  ISETP.GT.U32.AND P0, PT, R5.reuse, R38, PT ;  /* 0x000000260500720c */ /* 0x040fe20003f04070 */
[----:B------:R-:W-:Y:S02]  /*1820*/  IMAD.MOV R11, RZ, RZ, -R11 ;  /* 0x000000ffff0b7224 */ /* 0x000fe400078e0a0b */
[----:B------:R-:W-:Y:S01]  /*1830*/  @!P6 IMAD.IADD R34, R34, 0x1, -R5 ;  /* 0x000000012222e824 */ /* 0x000fe200078e0a05 */
[C---:B------:R-:W-:Y:S01]  /*1840*/  ISETP.GT.U32.AND P6, PT, R5.reuse, R40, PT ;  /* 0x000000280500720c */ /* 0x040fe20003fc4070 */
[----:B------:R-:W-:Y:S01]  /*1850*/  @!P5 IMAD.MOV R32, RZ, RZ, -R32 ;  /* 0x000000ffff20d224 */ /* 0x000fe200078e0a20 */
[C---:B------:R-:W-:Y:S01]  /*1860*/  ISETP.GT.U32.AND P5, PT, R5.reuse, R36, PT ;  /* 0x000000240500720c */ /* 0x040fe20003fa4070 */
[----:B------:R-:W-:Y:S02]  /*1870*/  IMAD R44, R5, R11, R44 ;  /* 0x0000000b052c7224 */ /* 0x000fe400078e022c */
[----:B------:R-:W-:-:S04]  /*1880*/  IMAD.HI.U32 R9, R8, R42, RZ ;  /* 0x0000002a08097227 */ /* 0x000fc800078e00ff */
[----:B------:R-:W-:Y:S02]  /*1890*/  @!P0 IMAD.IADD R38, R38, 0x1, -R5 ;  /* 0x0000000126268824 */ /* 0x000fe400078e0a05 */
[----:B------:R-:W-:Y:S02]  /*18a0*/  IMAD.MOV R9, RZ, RZ, -R9 ;  /* 0x000000ffff097224 */ /* 0x000fe400078e0a09 */
[--C-:B------:R-:W-:Y:S01]  /*18b0*/  @!P6 IMAD.IADD R40, R40, 0x1, -R5.reuse ;  /* 0x000000012828e824 */ /* 0x100fe200078e0a05 */
[C---:B------:R-:W-:Y:S01]  /*18c0*/  ISETP.GT.U32.AND P6, PT, R5.reuse, R44, PT ;  /* 0x0000002c0500720c */ /* 0x040fe20003fc4070 */
[----:B------:R-:W-:Y:S01]  /*18d0*/  @!P5 IMAD.IADD R36, R36, 0x1, -R5 ;  /* 0x000000012424d824 */ /* 0x000fe200078e0a05 */
[----:B------:R-:W-:Y:S01]  /*18e0*/  ISETP.GT.U32.AND P0, PT, R5, R38, PT ;  /* 0x000000260500720c */ /* 0x000fe20003f04070 */
[----:B------:R-:W-:Y:S01]  /*18f0*/  @!P4 IMAD.MOV R30, RZ, RZ, -R30 ;  /* 0x000000ffff1ec224 */ /* 0x000fe200078e0a1e */
[----:B------:R-:W-:Y:S01]  /*1900*/  ISETP.GE.AND P5, PT, R17, RZ, PT ;  /* 0x000000ff1100720c */ /* 0x000fe20003fa6270 */
[----:B------:R-:W-:Y:S01]  /*1910*/  IMAD R42, R5, R9, R42 ;  /* 0x00000009052a7224 */ /* 0x000fe200078e022a */
[----:B------:R-:W-:Y:S01]  /*1920*/  LOP3.LUT R17, R7, 0x2a, RZ, 0xfc, !PT ;  /* 0x0000002a07117812 */ /* 0x000fe200078efcff */
[----:B------:R-:W-:Y:S01]  /*1930*/  IMAD.HI.U32 R13, R8, R46, RZ ;  /* 0x0000002e080d7227 */ /* 0x000fe200078e00ff */
[----:B------:R-:W-:-:S02]  /*1940*/  ISETP.GE.AND P4, PT, R15, RZ, PT ;  /* 0x000000ff0f00720c */ /* 0x000fc40003f86270 */
[----:B------:R-:W-:Y:S01]  /*1950*/  IABS R50, R17 ;  /* 0x0000001100327213 */ /* 0x000fe20000000000 */
[----:B------:R-:W-:-:S04]  /*1960*/  IMAD.HI.U32 R15, R8, R48, RZ ;  /* 0x00000030080f7227 */ /* 0x000fc800078e00ff */
[----:B------:R-:W-:Y:S01]  /*1970*/  @!P6 IMAD.IADD R44, R44, 0x1, -R5 ;  /* 0x000000012c2ce824 */ /* 0x000fe200078e0a05 */
[C---:B------:R-:W-:Y:S01]  /*1980*/  ISETP.GT.U32.AND P6, PT, R5.reuse, R40, PT ;  /* 0x000000280500720c */ /* 0x040fe20003fc4070 */
[----:B------:R-:W-:Y:S02]  /*1990*/  IMAD.MOV R15, RZ, RZ, -R15 ;  /* 0x000000ffff0f7224 */ /* 0x000fe400078e0a0f */
[----:B------:R-:W-:Y:S01]  /*19a0*/  @!P0 IMAD.IADD R38, R38, 0x1, -R5 ;  /* 0x0000000126268824 */ /* 0x000fe200078e0a05 */
[----:B------:R-:W-:Y:S01]  /*19b0*/  ISETP.GT.U32.AND P0, PT, R5, R42, PT ;  /* 0x0000002a0500720c */ /* 0x000fe20003f04070 */
[----:B------:R-:W-:-:S04]  /*19c0*/  IMAD.HI.U32 R9, R8, R50, RZ ;  /* 0x0000003208097227 */ /* 0x000fc800078e00ff */
[C---:B------:R-:W-:Y:S02]  /*19d0*/  IMAD R48, R5.reuse, R15, R48 ;  /* 0x0000000f05307224 */ /* 0x040fe400078e0230 */
[----:B------:R-:W-:Y:S02]  /*19e0*/  IMAD.MOV R9, RZ, RZ, -R9 ;  /* 0x000000ffff097224 */ /* 0x000fe400078e0a09 */
[----:B------:R-:W-:Y:S02]  /*19f0*/  IMAD.MOV R13, RZ, RZ, -R13 ;  /* 0x000000ffff0d7224 */ /* 0x000fe400078e0a0d */
[----:B------:R-:W-:Y:S01]  /*1a00*/  @!P6 IMAD.IADD R40, R40, 0x1, -R5 ;  /* 0x000000012828e824 */ /* 0x000fe200078e0a05 */
[C---:B------:R-:W-:Y:S01]  /*1a10*/  ISETP.GT.U32.AND P6, PT, R5.reuse, R48, PT ;  /* 0x000000300500720c */ /* 0x040fe20003fc4070 */
[C---:B------:R-:W-:Y:S02]  /*1a20*/  IMAD R50, R5.reuse, R9, R50 ;  /* 0x0000000905327224 */ /* 0x040fe400078e0232 */
[----:B------:R-:W-:-:S02]  /*1a30*/  IMAD R46, R5, R13, R46 ;  /* 0x0000000d052e7224 */ /* 0x000fc400078e022e */
[----:B------:R-:W-:-:S04]  /*1a40*/  IMAD.HI.U32 R9, R8, R52, RZ ;  /* 0x0000003408097227 */ /* 0x000fc800078e00ff */
[----:B------:R-:W-:Y:S01]  /*1a50*/  @!P0 IMAD.IADD R42, R42, 0x1, -R5 ;  /* 0x000000012a2a8824 */ /* 0x000fe200078e0a05 */
[C---:B------:R-:W-:Y:S01]  /*1a60*/  ISETP.GT.U32.AND P0, PT, R5.reuse, R46, PT ;  /* 0x0000002e0500720c */ /* 0x040fe20003f04070 */
[----:B------:R-:W-:Y:S02]  /*1a70*/  IMAD.MOV R13, RZ, RZ, -R9 ;  /* 0x000000ffff0d7224 */ /* 0x000fe400078e0a09 */
[----:B------:R-:W-:Y:S02]  /*1a80*/  @!P6 IMAD.IADD R48, R48, 0x1, -R5 ;  /* 0x000000013030e824 */ /* 0x000fe400078e0a05 */
[----:B------:R-:W-:Y:S02]  /*1a90*/  IMAD R52, R5, R13, R52 ;  /* 0x0000000d05347224 */ /* 0x000fe400078e0234 */
[----:B------:R-:W-:-:S03]  /*1aa0*/  IMAD.HI.U32 R9, R8, R54, RZ ;  /* 0x0000003608097227 */ /* 0x000fc600078e00ff */
[C---:B------:R-:W-:Y:S01]  /*1ab0*/  ISETP.GT.U32.AND P6, PT, R5.reuse, R52, PT ;  /* 0x000000340500720c */ /* 0x040fe20003fc4070 */
[----:B------:R-:W-:Y:S02]  /*1ac0*/  IMAD.MOV R9, RZ, RZ, -R9 ;  /* 0x000000ffff097224 */ /* 0x000fe400078e0a09 */
[----:B------:R-:W-:Y:S02]  /*1ad0*/  @!P0 IMAD.IADD R46, R46, 0x1, -R5 ;  /* 0x000000012e2e8824 */ /* 0x000fe400078e0a05 */
[----:B------:R-:W-:Y:S01]  /*1ae0*/  @!P2 IMAD.MOV R36, RZ, RZ, -R36 ;  /* 0x000000ffff24a224 */ /* 0x000fe200078e0a24 */
[C---:B------:R-:W-:Y:S01]  /*1af0*/  ISETP.GT.U32.AND P2, PT, R5.reuse, R42, PT ;  /* 0x0000002a0500720c */ /* 0x040fe20003f44070 */
[----:B------:R-:W-:Y:S01]  /*1b00*/  @!P3 IMAD.MOV R34, RZ, RZ, -R34 ;  /* 0x000000ffff22b224 */ /* 0x000fe200078e0a22 */
[C---:B------:R-:W-:Y:S01]  /*1b10*/  ISETP.GT.U32.AND P3, PT, R5.reuse, R44, PT ;  /* 0x0000002c0500720c */ /* 0x040fe20003f64070 */
[C---:B------:R-:W-:Y:S01]  /*1b20*/  IMAD R54, R5.reuse, R9, R54 ;  /* 0x0000000905367224 */ /* 0x040fe200078e0236 */
[----:B------:R-:W-:Y:S01]  /*1b30*/  ISETP.GT.U32.AND P0, PT, R5, R46, PT ;  /* 0x0000002e0500720c */ /* 0x000fe20003f04070 */
[----:B------:R-:W-:-:S04]  /*1b40*/  IMAD.HI.U32 R11, R8, R56, RZ ;  /* 0x00000038080b7227 */ /* 0x000fc800078e00ff */
[----:B------:R-:W-:Y:S01]  /*1b50*/  @!P6 IMAD.IADD R52, R52, 0x1, -R5 ;  /* 0x000000013434e824 */ /* 0x000fe200078e0a05 */
[C---:B------:R-:W-:Y:S01]  /*1b60*/  ISETP.GT.U32.AND P6, PT, R5.reuse, R54, PT ;  /* 0x000000360500720c */ /* 0x040fe20003fc4070 */
[----:B------:R-:W-:Y:S02]  /*1b70*/  IMAD.MOV R11, RZ, RZ, -R11 ;  /* 0x000000ffff0b7224 */ /* 0x000fe400078e0a0b */
[--C-:B------:R-:W-:Y:S01]  /*1b80*/  @!P2 IMAD.IADD R42, R42, 0x1, -R5.reuse ;  /* 0x000000012a2aa824 */ /* 0x100fe200078e0a05 */
[----:B------:R-:W-:Y:S01]  /*1b90*/  ISETP.GT.U32.AND P2, PT, R5, R50, PT ;  /* 0x000000320500720c */ /* 0x000fe20003f44070 */
[--C-:B------:R-:W-:Y:S01]  /*1ba0*/  @!P3 IMAD.IADD R44, R44, 0x1, -R5.reuse ;  /* 0x000000012c2cb824 */ /* 0x100fe200078e0a05 */
[----:B------:R-:W-:Y:S01]  /*1bb0*/  ISETP.GE.AND P3, PT, R19, RZ, PT ;  /* 0x000000ff1300720c */ /* 0x000fe20003f66270 */
[--C-:B------:R-:W-:Y:S01]  /*1bc0*/  @!P0 IMAD.IADD R46, R46, 0x1, -R5.reuse ;  /* 0x000000012e2e8824 */ /* 0x100fe200078e0a05 */
[----:B------:R-:W-:Y:S01]  /*1bd0*/  ISETP.GE.AND P0, PT, R21, RZ, PT ;  /* 0x000000ff1500720c */ /* 0x000fe20003f06270 */
[----:B------:R-:W-:Y:S01]  /*1be0*/  IMAD R56, R5, R11, R56 ;  /* 0x0000000b05387224 */ /* 0x000fe200078e0238 */
[C---:B------:R-:W-:Y:S01]  /*1bf0*/  LOP3.LUT R19, R7.reuse, 0x32, RZ, 0xfc, !PT ;  /* 0x0000003207137812 */ /* 0x040fe200078efcff */
[----:B------:R-:W-:Y:S01]  /*1c00*/  @!P1 IMAD.MOV R38, RZ, RZ, -R38 ;  /* 0x000000ffff269224 */ /* 0x000fe200078e0a26 */
[----:B------:R-:W-:Y:S01]  /*1c10*/  LOP3.LUT R21, R7, 0x34, RZ, 0xfc, !PT ;  /* 0x0000003407157812 */ /* 0x000fe200078efcff */
[--C-:B------:R-:W-:Y:S01]  /*1c20*/  @!P6 IMAD.IADD R54, R54, 0x1, -R5.reuse ;  /* 0x000000013636e824 */ /* 0x100fe200078e0a05 */
[----:B------:R-:W-:Y:S01]  /*1c30*/  ISETP.GT.U32.AND P6, PT, R5, R56, PT ;  /* 0x000000380500720c */ /* 0x000fe20003fc4070 */
[----:B------:R-:W-:Y:S01]  /*1c40*/  @!P4 IMAD.MOV R40, RZ, RZ, -R40 ;  /* 0x000000ffff28c224 */ /* 0x000fe200078e0a28 */
[----:B------:R-:W-:Y:S01]  /*1c50*/  IABS R58, R19 ;  /* 0x00000013003a7213 */ /* 0x000fe20000000000 */
[----:B------:R-:W-:Y:S01]  /*1c60*/  @!P2 IMAD.IADD R50, R50, 0x1, -R5 ;  /* 0x000000013232a824 */ /* 0x000fe200078e0a05 */
[----:B------:R-:W-:Y:S01]  /*1c70*/  IABS R60, R21 ;  /* 0x00000015003c7213 */ /* 0x000fe20000000000 */
[----:B------:R-:W-:Y:S01]  /*1c80*/  @!P5 IMAD.MOV R42, RZ, RZ, -R42 ;  /* 0x000000ffff2ad224 */ /* 0x000fe200078e0a2a */
[----:B------:R-:W-:Y:S01]  /*1c90*/  ISETP.GE.AND P2, PT, R23, RZ, PT ;  /* 0x000000ff1700720c */ /* 0x000fe20003f46270 */
[----:B------:R-:W-:Y:S01]  /*1ca0*/  IMAD.HI.U32 R9, R8, R58, RZ ;  /* 0x0000003a08097227 */ /* 0x000fe200078e00ff */
[----:B------:R-:W-:-:S02]  /*1cb0*/  LOP3.LUT R23, R7, 0x36, RZ, 0xfc, !PT ;  /* 0x0000003607177812 */ /* 0x000fc400078efcff */
[C---:B------:R-:W-:Y:S01]  /*1cc0*/  ISETP.GT.U32.AND P1, PT, R5.reuse, R48, PT ;  /* 0x000000300500720c */ /* 0x040fe20003f24070 */
[C---:B------:R-:W-:Y:S01]  /*1cd0*/  IMAD.HI.U32 R11, R8.reuse, R60, RZ ;  /* 0x0000003c080b7227 */ /* 0x040fe200078e00ff */
[----:B------:R-:W-:Y:S02]  /*1ce0*/  IABS R62, R23 ;  /* 0x00000017003e7213 */ /* 0x000fe40000000000 */
[----:B------:R-:W-:Y:S01]  /*1cf0*/  ISETP.GT.U32.AND P4, PT, R5, R50, PT ;  /* 0x000000320500720c */ /* 0x000fe20003f84070 */
[----:B------:R-:W-:Y:S02]  /*1d00*/  IMAD.MOV R15, RZ, RZ, -R9 ;  /* 0x000000ffff0f7224 */ /* 0x000fe400078e0a09 */
[----:B------:R-:W-:Y:S02]  /*1d10*/  IMAD.MOV R11, RZ, RZ, -R11 ;  /* 0x000000ffff0b7224 */ /* 0x000fe400078e0a0b */
[----:B------:R-:W-:-:S04]  /*1d20*/  IMAD.HI.U32 R9, R8, R64, RZ ;  /* 0x0000004008097227 */ /* 0x000fc800078e00ff */
[----:B------:R-:W-:Y:S01]  /*1d30*/  @!P6 IMAD.IADD R56, R56, 0x1, -R5 ;  /* 0x000000013838e824 */ /* 0x000fe200078e0a05 */
[C---:B------:R-:W-:Y:S01]  /*1d40*/  ISETP.GT.U32.AND P6, PT, R5.reuse, R52, PT ;  /* 0x000000340500720c */ /* 0x040fe20003fc4070 */
[----:B------:R-:W-:Y:S01]  /*1d50*/  IMAD R60, R5, R11, R60 ;  /* 0x0000000b053c7224 */ /* 0x000fe200078e023c */
[----:B------:R-:W-:Y:S01]  /*1d60*/  LOP3.LUT R11, R7, 0x3c, RZ, 0xfc, !PT ;  /* 0x0000003c070b7812 */ /* 0x000fe200078efcff */
[----:B------:R-:W-:Y:S01]  /*1d70*/  IMAD.MOV R9, RZ, RZ, -R9 ;  /* 0x000000ffff097224 */ /* 0x000fe200078e0a09 */
[----:B------:R-:W-:Y:S01]  /*1d80*/  ISETP.GT.U32.AND P5, PT, R5, R56, PT ;  /* 0x000000380500720c */ /* 0x000fe20003fa4070 */
[----:B------:R-:W-:-:S04]  /*1d90*/  IMAD.HI.U32 R7, R8, R66, RZ ;  /* 0x0000004208077227 */ /* 0x000fc800078e00ff */
[----:B------:R-:W-:-:S04]  /*1da0*/  IMAD.HI.U32 R13, R8, R62, RZ ;  /* 0x0000003e080d7227 */ /* 0x000fc800078e00ff */
[C---:B------:R-:W-:Y:S01]  /*1db0*/  IMAD R64, R5.reuse, R9, R64 ;  /* 0x0000000905407224 */ /* 0x040fe200078e0240 */
[----:B------:R-:W-:Y:S01]  /*1dc0*/  IABS R9, R11 ;  /* 0x0000000b00097213 */ /* 0x000fe20000000000 */
[C---:B------:R-:W-:Y:S02]  /*1dd0*/  IMAD R58, R5.reuse, R15, R58 ;  /* 0x0000000f053a7224 */ /* 0x040fe400078e023a */
[----:B------:R-:W-:Y:S02]  /*1de0*/  IMAD.MOV R7, RZ, RZ, -R7 ;  /* 0x000000ffff077224 */ /* 0x000fe400078e0a07 */
[----:B------:R-:W-:Y:S02]  /*1df0*/  IMAD.MOV R13, RZ, RZ, -R13 ;  /* 0x000000ffff0d7224 */ /* 0x000fe400078e0a0d */
[----:B------:R-:W-:Y:S01]  /*1e00*/  @!P3 IMAD.MOV R44, RZ, RZ, -R44 ;  /* 0x000000ffff2cb224 */ /* 0x000fe200078e0a2c */
[C---:B------:R-:W-:Y:S01]  /*1e10*/  ISETP.GT.U32.AND P3, PT, R5.reuse, R54, PT ;  /* 0x000000360500720c */ /* 0x040fe20003f64070 */
[----:B------:R-:W-:-:S02]  /*1e20*/  IMAD R66, R5, R7, R66 ;  /* 0x0000000705427224 */ /* 0x000fc400078e0242 */
[----:B------:R-:W-:Y:S01]  /*1e30*/  @!P0 IMAD.MOV R46, RZ, RZ, -R46 ;  /* 0x000000ffff2e8224 */ /* 0x000fe200078e0a2e */
[C---:B------:R-:W-:Y:S01]  /*1e40*/  ISETP.GT.U32.AND P0, PT, R5.reuse, R58, PT ;  /* 0x0000003a0500720c */ /* 0x040fe20003f04070 */
[----:B------:R-:W-:Y:S01]  /*1e50*/  @!P1 IMAD.IADD R48, R48, 0x1, -R5 ;  /* 0x0000000130309824 */ /* 0x000fe200078e0a05 */
[C---:B------:R-:W-:Y:S01]  /*1e60*/  ISETP.GT.U32.AND P1, PT, R5.reuse, R60, PT ;  /* 0x0000003c0500720c */ /* 0x040fe20003f24070 */
[----:B------:R-:W-:Y:S02]  /*1e70*/  IMAD.MOV.U32 R7, RZ, RZ, R9 ;  /* 0x000000ffff077224 */ /* 0x000fe400078e0009 */
[C---:B------:R-:W-:Y:S02]  /*1e80*/  IMAD R62, R5.reuse, R13, R62 ;  /* 0x0000000d053e7224 */ /* 0x040fe400078e023e */
[----:B------:R-:W-:Y:S01]  /*1e90*/  @!P6 IMAD.IADD R52, R52, 0x1, -R5 ;  /* 0x000000013434e824 */ /* 0x000fe200078e0a05 */
[----:B------:R-:W-:Y:S01]  /*1ea0*/  ISETP.GT.U32.AND P6, PT, R5, R64, PT ;  /* 0x000000400500720c */ /* 0x000fe20003fc4070 */
[----:B------:R-:W-:-:S04]  /*1eb0*/  IMAD.HI.U32 R8, R8, R7, RZ ;  /* 0x0000000708087227 */ /* 0x000fc800078e00ff */
[--C-:B------:R-:W-:Y:S01]  /*1ec0*/  @!P4 IMAD.IADD R50, R50, 0x1, -R5.reuse ;  /* 0x000000013232c824 */ /* 0x100fe200078e0a05 */
[C---:B------:R-:W-:Y:S01]  /*1ed0*/  ISETP.GT.U32.AND P4, PT, R5.reuse, R62, PT ;  /* 0x0000003e0500720c */ /* 0x040fe20003f84070 */
[----:B------:R-:W-:Y:S02]  /*1ee0*/  IMAD.MOV R8, RZ, RZ, -R8 ;  /* 0x000000ffff087224 */ /* 0x000fe400078e0a08 */
[--C-:B------:R-:W-:Y:S01]  /*1ef0*/  @!P5 IMAD.IADD R56, R56, 0x1, -R5.reuse ;  /* 0x000000013838d824 */ /* 0x100fe200078e0a05 */
[----:B------:R-:W-:Y:S01]  /*1f00*/  ISETP.GT.U32.AND P5, PT, R5, R66, PT ;  /* 0x000000420500720c */ /* 0x000fe20003fa4070 */
[----:B------:R-:W-:Y:S01]  /*1f10*/  @!P3 IMAD.IADD R54, R54, 0x1, -R5 ;  /* 0x000000013636b824 */ /* 0x000fe200078e0a05 */
[----:B------:R-:W-:Y:S01]  /*1f20*/  ISETP.GE.AND P3, PT, R17, RZ, PT ;  /* 0x000000ff1100720c */ /* 0x000fe20003f66270 */
[----:B------:R-:W-:Y:S02]  /*1f30*/  IMAD R8, R5, R8, R7 ;  /* 0x0000000805087224 */ /* 0x000fe400078e0207 */
[--C-:B------:R-:W-:Y:S01]  /*1f40*/  @!P0 IMAD.IADD R58, R58, 0x1, -R5.reuse ;  /* 0x000000013a3a8824 */ /* 0x100fe200078e0a05 */
[----:B------:R-:W-:Y:S01]  /*1f50*/  ISETP.GE.AND P0, PT, R25, RZ, PT ;  /* 0x000000ff1900720c */ /* 0x000fe20003f06270 */
[--C-:B------:R-:W-:Y:S01]  /*1f60*/  @!P1 IMAD.IADD R60, R60, 0x1, -R5.reuse ;  /* 0x000000013c3c9824 */ /* 0x100fe200078e0a05 */
[----:B------:R-:W-:Y:S01]  /*1f70*/  ISETP.GE.AND P1, PT, R29, RZ, PT ;  /* 0x000000ff1d00720c */ /* 0x000fe20003f26270 */
[--C-:B------:R-:W-:Y:S01]  /*1f80*/  @!P6 IMAD.IADD R64, R64, 0x1, -R5.reuse ;  /* 0x000000014040e824 */ /* 0x100fe200078e0a05 */
[----:B------:R-:W-:Y:S01]  /*1f90*/  ISETP.GT.U32.AND P6, PT, R5, R8, PT ;  /* 0x000000080500720c */ /* 0x000fe20003fc4070 */
[--C-:B------:R-:W-:Y:S01]  /*1fa0*/  @!P4 IMAD.IADD R62, R62, 0x1, -R5.reuse ;  /* 0x000000013e3ec824 */ /* 0x100fe200078e0a05 */
[----:B------:R-:W-:Y:S01]  /*1fb0*/  ISETP.GE.AND P4, PT, R31, RZ, PT ;  /* 0x000000ff1f00720c */ /* 0x000fe20003f86270 */
[----:B------:R-:W-:-:S02]  /*1fc0*/  @!P5 IMAD.IADD R66, R66, 0x1, -R5 ;  /* 0x000000014242d824 */ /* 0x000fc400078e0a05 */
[----:B------:R-:W-:Y:S01]  /*1fd0*/  @!P2 IMAD.MOV R48, RZ, RZ, -R48 ;  /* 0x000000ffff30a224 */ /* 0x000fe200078e0a30 */
[C---:B------:R-:W-:Y:S01]  /*1fe0*/  ISETP.GT.U32.AND P2, PT, R5.reuse, R58, PT ;  /* 0x0000003a0500720c */ /* 0x040fe20003f44070 */
[----:B------:R-:W-:Y:S01]  /*1ff0*/  @!P3 IMAD.MOV R50, RZ, RZ, -R50 ;  /* 0x000000ffff32b224 */ /* 0x000fe200078e0a32 */
[C---:B------:R-:W-:Y:S01]  /*2000*/  ISETP.GT.U32.AND P3, PT, R5.reuse, R60, PT ;  /* 0x0000003c0500720c */ /* 0x040fe20003f64070 */
[----:B------:R-:W-:Y:S01]  /*2010*/  @!P0 IMAD.MOV R52, RZ, RZ, -R52 ;  /* 0x000000ffff348224 */ /* 0x000fe200078e0a34 */
[C---:B------:R-:W-:Y:S01]  /*2020*/  ISETP.GT.U32.AND P5, PT, R5.reuse, R62, PT ;  /* 0x0000003e0500720c */ /* 0x040fe20003fa4070 */
[----:B------:R-:W-:Y:S01]  /*2030*/  @!P1 IMAD.MOV R54, RZ, RZ, -R54 ;  /* 0x000000ffff369224 */ /* 0x000fe200078e0a36 */
[C---:B------:R-:W-:Y:S01]  /*2040*/  ISETP.GT.U32.AND P0, PT, R5.reuse, R64, PT ;  /* 0x000000400500720c */ /* 0x040fe20003f04070 */
[--C-:B------:R-:W-:Y:S01]  /*2050*/  @!P6 IMAD.IADD R8, R8, 0x1, -R5.reuse ;  /* 0x000000010808e824 */ /* 0x100fe200078e0a05 */
[----:B------:R-:W-:Y:S01]  /*2060*/  ISETP.GT.U32.AND P1, PT, R5, R66, PT ;  /* 0x000000420500720c */ /* 0x000fe20003f24070 */
[----:B------:R-:W-:Y:S01]  /*2070*/  @!P4 IMAD.MOV R56, RZ, RZ, -R56 ;  /* 0x000000ffff38c224 */ /* 0x000fe200078e0a38 */
[----:B------:R-:W-:Y:S01]  /*2080*/  ISETP.GE.AND P4, PT, R19, RZ, PT ;  /* 0x000000ff1300720c */ /* 0x000fe20003f86270 */
[----:B-----5:R-:W-:Y:S01]  /*2090*/  VIADD R7, R68, 0xfffffffe ;  /* 0xfffffffe44077836 */ /* 0x020fe20000000000 */
[----:B------:R-:W-:Y:S01]  /*20a0*/  ISETP.GT.U32.AND P6, PT, R5, R8, PT ;  /* 0x000000080500720c */ /* 0x000fe20003fc4070 */
[--C-:B------:R-:W-:Y:S01]  /*20b0*/  @!P2 IMAD.IADD R58, R58, 0x1, -R5.reuse ;  /* 0x000000013a3aa824 */ /* 0x100fe200078e0a05 */
[----:B------:R-:W-:Y:S01]  /*20c0*/  ISETP.GE.AND P2, PT, R21, RZ, PT ;  /* 0x000000ff1500720c */ /* 0x000fe20003f46270 */
        /* <DEDUP_REMOVED lines=8> */
[----:B------:R-:W-:Y:S01]  /*2150*/  @!P4 IMAD.MOV R58, RZ, RZ, -R58 ;  /* 0x000000ffff3ac224 */ /* 0x000fe200078e0a3a */
[----:B------:R-:W-:Y:S01]  /*2160*/  ISETP.GE.U32.AND P4, PT, R7, 0x7fffffbf, PT ;  /* 0x7fffffbf0700780c */ /* 0x000fe20003f86070 */
[----:B------:R-:W-:Y:S01]  /*2170*/  @!P6 IMAD.IADD R8, R8, 0x1, -R5 ;  /* 0x000000010808e824 */ /* 0x000fe200078e0a05 */
[----:B------:R-:W-:Y:S01]  /*2180*/  ISETP.NE.AND P6, PT, R137, RZ, PT ;  /* 0x000000ff8900720c */ /* 0x000fe20003fc5270 */
[C---:B------:R-:W-:Y:S01]  /*2190*/  VIADD R5, R68.reuse, 0xfffffffd ;  /* 0xfffffffd44057836 */ /* 0x040fe20000000000 */
[----:B------:R-:W-:Y:S01]  /*21a0*/  LOP3.LUT R137, RZ, R137, RZ, 0x33, !PT ;  /* 0x00000089ff897212 */ /* 0x000fe200078e33ff */
[----:B------:R-:W-:-:S02]  /*21b0*/  VIADD R7, R68, 0xfffffffc ;  /* 0xfffffffc44077836 */ /* 0x000fc40000000000 */
[----:B------:R-:W-:Y:S01]  /*21c0*/  @!P2 IMAD.MOV R60, RZ, RZ, -R60 ;  /* 0x000000ffff3ca224 */ /* 0x000fe200078e0a3c */
[----:B------:R-:W-:Y:S01]  /*21d0*/  ISETP.GE.U32.AND P2, PT, R5, 0x7fffffbe, PT ;  /* 0x7fffffbe0500780c */ /* 0x000fe20003f46070 */
[----:B------:R-:W-:Y:S01]  /*21e0*/  @!P3 IMAD.MOV R62, RZ, RZ, -R62 ;  /* 0x000000ffff3eb224 */ /* 0x000fe200078e0a3e */
[----:B------:R-:W-:Y:S01]  /*21f0*/  ISETP.GE.U32.AND P3, PT, R7, 0x7fffffbd, PT ;  /* 0x7fffffbd0700780c */ /* 0x000fe20003f66070 */
[C---:B------:R-:W-:Y:S01]  /*2200*/  VIADD R5, R68.reuse, 0xfffffffb ;  /* 0xfffffffb44057836 */ /* 0x040fe20000000000 */
[C---:B------:R-:W-:Y:S01]  /*2210*/  SEL R74, R137.reuse, R6, !P6 ;  /* 0x00000006894a7207 */ /* 0x040fe20007000000 */
[----:B------:R-:W-:Y:S01]  /*2220*/  @!P5 IMAD.MOV R64, RZ, RZ, -R64 ;  /* 0x000000ffff40d224 */ /* 0x000fe200078e0a40 */
[----:B------:R-:W-:Y:S01]  /*2230*/  SEL R78, R137, R10, !P6 ;  /* 0x0000000a894e7207 */ /* 0x000fe20007000000 */
[----:B------:R-:W-:Y:S01]  /*2240*/  @!P0 IMAD.MOV R66, RZ, RZ, -R66 ;  /* 0x000000ffff428224 */ /* 0x000fe200078e0a42 */
[----:B------:R-:W-:Y:S01]  /*2250*/  ISETP.GE.U32.AND P5, PT, R5, 0x7fffffbc, PT ;  /* 0x7fffffbc0500780c */ /* 0x000fe20003fa6070 */
[----:B------:R-:W-:Y:S01]  /*2260*/  @!P1 IMAD.MOV R8, RZ, RZ, -R8 ;  /* 0x000000ffff089224 */ /* 0x000fe200078e0a08 */
[C---:B------:R-:W-:Y:S01]  /*2270*/  SEL R94, R137.reuse, R12, !P6 ;  /* 0x0000000c895e7207 */ /* 0x040fe20007000000 */
[----:B------:R-:W-:Y:S01]  /*2280*/  VIADD R7, R68, 0xfffffffa ;  /* 0xfffffffa44077836 */ /* 0x000fe20000000000 */
[----:B------:R-:W-:Y:S01]  /*2290*/  SEL R114, R137, R14, !P6 ;  /* 0x0000000e89727207 */ /* 0x000fe20007000000 */
[----:B0-----:R-:W-:Y:S01]  /*22a0*/  IMAD.SHL.U32 R9, R127, 0x2, RZ ;  /* 0x000000027f097824 */ /* 0x001fe200078e00ff */
[----:B------:R-:W-:-:S02]  /*22b0*/  SEL R76, R137, R16, !P6 ;  /* 0x00000010894c7207 */ /* 0x000fc40007000000 */
[C---:B------:R-:W-:Y:S02]  /*22c0*/  SEL R81, R137.reuse, R18, !P6 ;  /* 0x0000001289517207 */ /* 0x040fe40007000000 */
[C---:B------:R-:W-:Y:S02]  /*22d0*/  SEL R97, R137.reuse, R20, !P6 ;  /* 0x0000001489617207 */ /* 0x040fe40007000000 */
[C---:B------:R-:W-:Y:S02]  /*22e0*/  SEL R115, R137.reuse, R22, !P6 ;  /* 0x0000001689737207 */ /* 0x040fe40007000000 */
[C---:B------:R-:W-:Y:S02]  /*22f0*/  SEL R73, R137.reuse, R24, !P6 ;  /* 0x0000001889497207 */ /* 0x040fe40007000000 */
[C---:B------:R-:W-:Y:S02]  /*2300*/  SEL R83, R137.reuse, R26, !P6 ;  /* 0x0000001a89537207 */ /* 0x040fe40007000000 */
        /* <DEDUP_REMOVED lines=20> */
[----:B------:R-:W-:Y:S02]  /*2450*/  SEL R108, R137, R8, !P6 ;  /* 0x00000008896c7207 */ /* 0x000fe40007000000 */
[----:B------:R-:W-:Y:S02]  /*2460*/  ISETP.GE.U32.AND P0, PT, R7, 0x7fffffbb, PT ;  /* 0x7fffffbb0700780c */ /* 0x000fe40003f06070 */
[----:B------:R-:W-:Y:S02]  /*2470*/  ISETP.NE.U32.AND P1, PT, R3, RZ, PT ;  /* 0x000000ff0300720c */ /* 0x000fe40003f25070 */
[----:B------:R-:W-:Y:S02]  /*2480*/  SEL R137, R137, R80, !P6 ;  /* 0x0000005089897207 */ /* 0x000fe40007000000 */
[----:B------:R-:W-:Y:S01]  /*2490*/  SHF.R.S32.HI R5, RZ, 0x1f, R127 ;  /* 0x0000001fff057819 */ /* 0x000fe2000001147f */
[----:B---3--:R-:W-:Y:S08]  /*24a0*/  BRA.U UP0, `(.L_x_5) ;  /* 0x0000000100187547 */ /* 0x008ff0000b800000 */
[----:B------:R-:W-:Y:S01]  /*24b0*/  ELECT P6, URZ, PT ;  /* 0x0000000000ff782f */ /* 0x000fe200038c0000 */
[----:B------:R-:W-:Y:S01]  /*24c0*/  IMAD.MOV.U32 R6, RZ, RZ, 0x1 ;  /* 0x00000001ff067424 */ /* 0x000fe200078e00ff */
[----:B------:R-:W-:Y:S11]  /*24d0*/  UVIRTCOUNT.DEALLOC.SMPOOL 0x80 ;  /* 0x000000800000784c */ /* 0x000ff60000000000 */
[----:B------:R-:W-:-:S04]  /*24e0*/  @P6 MOV R7, 0x40 ;  /* 0x0000004000076802 */ /* 0x000fc80000000f00 */
[----:B------:R-:W-:-:S05]  /*24f0*/  @P6 LEA R7, R2, R7, 0x18 ;  /* 0x0000000702076211 */ /* 0x000fca00078ec0ff */
[----:B------:R0:W-:Y:S02]  /*2500*/  @P6 STS.U8 [R7], R6 ;  /* 0x0000000607006388 */ /* 0x0001e40000000000 */
.L_x_5:
[----:B------:R-:W-:Y:S01]  /*2510*/  UIADD3 UR14, UPT, UPT, UR12, UR4, URZ ;  /* 0x000000040c0e7290 */ /* 0x000fe2000fffe0ff */
[----:B------:R-:W-:Y:S01]  /*2520*/  IMAD R130, R130, UR7, RZ ;  /* 0x0000000782827c24 */ /* 0x000fe2000f8e02ff */
[----:B------:R-:W-:Y:S01]  /*2530*/  VOTEU.ALL UP1, P1 ;  /* 0x0000000000ff7886 */ /* 0x000fe20000820000 */
[----:B------:R-:W-:Y:S01]  /*2540*/  UIADD3 UR10, UPT, UPT, UR13, 0x6000, URZ ;  /* 0x000060000d0a7890 */ /* 0x000fe2000fffe0ff */
[----:B------:R-:W-:Y:S01]  /*2550*/  VIADD R10, R68, 0xfffffff9 ;  /* 0xfffffff9440a7836 */ /* 0x000fe20000000000 */
[----:B------:R-:W-:Y:S01]  /*2560*/  VOTEU.ALL UP2, P1 ;  /* 0x0000000000ff7886 */ /* 0x000fe20000840000 */
[----:B------:R-:W-:Y:S01]  /*2570*/  IADD3 R80, P6, PT, R130, UR16, RZ ;  /* 0x0000001082507c10 */ /* 0x000fe2000ffde0ff */
[----:B------:R-:W-:Y:S01]  /*2580*/  IMAD R11, R127, 0x3, RZ ;  /* 0x000000037f0b7824 */ /* 0x000fe200078e02ff */
[----:B------:R-:W-:-:S04]  /*2590*/  @!UP1 UIADD3 UR8, UPT, UPT, -UR5, 0x100000, URZ ;  /* 0x0010000005089890 */ /* 0x000fc8000fffe1ff */
[----:B------:R-:W-:Y:S02]  /*25a0*/  @!UP1 USHF.L.U32 UR9, UR8, 0xb, URZ ;  /* 0x0000000b08099899 */ /* 0x000fe400080006ff */
[----:B------:R-:W-:Y:S01]  /*25b0*/  @!UP1 USHF.L.U32 UR8, UR8, 0x1, URZ ;  /* 0x0000000108089899 */ /* 0x000fe200080006ff */
[----:B------:R-:W-:Y:S01]  /*25c0*/  STTM.x64 tmem[UR14], RZ ;  /* 0x000000ff000079ed */ /* 0x000fe2000834000e */
[----:B------:R-:W1:Y:S02]  /*25d0*/  FENCE.VIEW.ASYNC.T ;  /* 0x00000000000073c6 */ /* 0x000e640000000200 */
[----:B-1----:R-:W-:Y:S01]  /*25e0*/  BAR.SYNC.DEFER_BLOCKING 0x0 ;  /* 0x0000000000007b1d */ /* 0x002fe20000010000 */
[----:B------:R-:W-:Y:S02]  /*25f0*/  SHF.R.S32.HI R150, RZ, 0x1f, R130 ;  /* 0x0000001fff967819 */ /* 0x000fe40000011482 */
[----:B------:R-:W-:Y:S02]  /*2600*/  SHF.R.S32.HI R13, RZ, 0x1f, R9 ;  /* 0x0000001fff0d7819 */ /* 0x000fe40000011409 */
[----:B------:R-:W-:-:S02]  /*2610*/  IADD3.X R65, PT, PT, R150, UR17, RZ, P6, !PT ;  /* 0x0000001196417c10 */ /* 0x000fc4000b7fe4ff */
[----:B------:R-:W-:Y:S02]  /*2620*/  PRMT R191, RZ, 0x7610, R191 ;  /* 0x00007610ffbf7816 */ /* 0x000fe400000000bf */
[----:B------:R-:W-:Y:S01]  /*2630*/  PRMT R226, RZ, 0x7610, R226 ;  /* 0x00007610ffe27816 */ /* 0x000fe200000000e2 */
[----:B------:R-:W-:Y:S01]  /*2640*/  VIADD R12, R68, 0xfffffff8 ;  /* 0xfffffff8440c7836 */ /* 0x000fe20000000000 */
[----:B0-----:R-:W-:Y:S02]  /*2650*/  IADD3 R6, P6, PT, R80, R127, RZ ;  /* 0x0000007f50067210 */ /* 0x001fe40007fde0ff */
[----:B------:R-:W-:Y:S02]  /*2660*/  PRMT R212, RZ, 0x7610, R212 ;  /* 0x00007610ffd47816 */ /* 0x000fe400000000d4 */
[----:B------:R-:W-:Y:S01]  /*2670*/  PRMT R198, RZ, 0x7610, R198 ;  /* 0x00007610ffc67816 */ /* 0x000fe200000000c6 */
[----:B------:R-:W-:Y:S01]  /*2680*/  IMAD.X R7, R5, 0x1, R65, P6 ;  /* 0x0000000105077824 */ /* 0x000fe200030e0641 */
[----:B------:R-:W-:-:S02]  /*2690*/  IADD3 R8, P6, PT, R9, R80, RZ ;  /* 0x0000005009087210 */ /* 0x000fc40007fde0ff */
[----:B------:R-:W-:Y:S02]  /*26a0*/  PRMT R186, RZ, 0x7610, R186 ;  /* 0x00007610ffba7816 */ /* 0x000fe400000000ba */
[----:B------:R-:W-:Y:S02]  /*26b0*/  PRMT R132, RZ, 0x7610, R132 ;  /* 0x00007610ff847816 */ /* 0x000fe40000000084 */
[----:B------:R-:W-:Y:S01]  /*26c0*/  PRMT R242, RZ, 0x7610, R242 ;  /* 0x00007610fff27816 */ /* 0x000fe200000000f2 */
[----:B------:R-:W0:Y:S02]  /*26d0*/  FENCE.VIEW.ASYNC.S ;  /* 0x00000000000073c6 */ /* 0x000e240000000000 */
[----:B0-----:R0:W1:Y:S02]  /*26e0*/  @!UP2 SYNCS.EXCH.64 URZ, [UR10], UR8 ;  /* 0x000000080affa5b2 */ /* 0x0010640008000100 */
[----:B-1----:R-:W-:Y:S01]  /*26f0*/  BAR.SYNC.DEFER_BLOCKING 0x0 ;  /* 0x0000000000007b1d */ /* 0x002fe20000010000 */
[----:B------:R-:W-:Y:S01]  /*2700*/  IMAD.X R9, R13, 0x1, R65, P6 ;  /* 0x000000010d097824 */ /* 0x000fe200030e0641 */
[----:B------:R-:W-:Y:S01]  /*2710*/  SHF.R.S32.HI R15, RZ, 0x1f, R11 ;  /* 0x0000001fff0f7819 */ /* 0x000fe2000001140b */
[----:B------:R-:W-:Y:S01]  /*2720*/  IMAD R13, R127, 0x5, RZ ;  /* 0x000000057f0d7824 */ /* 0x000fe200078e02ff */
[----:B------:R-:W-:-:S02]  /*2730*/  PRMT R199, RZ, 0x7610, R199 ;  /* 0x00007610ffc77816 */ /* 0x000fc400000000c7 */
[----:B------:R-:W-:Y:S02]  /*2740*/  PRMT R205, RZ, 0x7610, R205 ;  /* 0x00007610ffcd7816 */ /* 0x000fe400000000cd */
[----:B------:R-:W-:Y:S02]  /*2750*/  PRMT R228, RZ, 0x7610, R228 ;  /* 0x00007610ffe47816 */ /* 0x000fe400000000e4 */
[----:B------:R-:W-:Y:S01]  /*2760*/  PRMT R216, RZ, 0x7610, R216 ;  /* 0x00007610ffd87816 */ /* 0x000fe200000000d8 */
[C---:B------:R-:W-:Y:S02]  /*2770*/  VIADD R20, R68.reuse, 0xffffffee ;  /* 0xffffffee44147836 */ /* 0x040fe40000000000 */
[C---:B------:R-:W-:Y:S02]  /*2780*/  VIADD R21, R68.reuse, 0xffffffc4 ;  /* 0xffffffc444157836 */ /* 0x040fe40000000000 */
[C---:B------:R-:W-:Y:S02]  /*2790*/  VIADD R24, R68.reuse, 0xffffffc6 ;  /* 0xffffffc644187836 */ /* 0x040fe40000000000 */
[----:B------:R-:W-:-:S02]  /*27a0*/  VIADD R23, R68, 0xffffffc7 ;  /* 0xffffffc744177836 */ /* 0x000fc40000000000 */
[C---:B------:R-:W-:Y:S02]  /*27b0*/  VIADD R28, R68.reuse, 0xffffffc2 ;  /* 0xffffffc2441c7836 */ /* 0x040fe40000000000 */
[C---:B------:R-:W-:Y:S02]  /*27c0*/  VIADD R29, R68.reuse, 0xffffffdc ;  /* 0xffffffdc441d7836 */ /* 0x040fe40000000000 */
[----:B------:R-:W-:Y:S01]  /*27d0*/  VIADD R32, R68, 0xffffffde ;  /* 0xffffffde44207836 */ /* 0x000fe20000000000 */
[----:B------:R1:W2:Y:S01]  /*27e0*/  @!P4 LDG.E.U8 R203, desc[UR26][R6.64] ;  /* 0x0000001a06cbc981 */ /* 0x0002a2000c1e1100 */
[----:B------:R-:W-:Y:S01]  /*27f0*/  ISETP.GE.U32.AND P4, PT, R10, 0x7fffffba, PT ;  /* 0x7fffffba0a00780c */ /* 0x000fe20003f86070 */
[C---:B------:R-:W-:Y:S01]  /*2800*/  VIADD R33, R68.reuse, 0xffffffd8 ;  /* 0xffffffd844217836 */ /* 0x040fe20000000000 */
[----:B------:R-:W-:Y:S01]  /*2810*/  IADD3 R10, P6, PT, R11, R80, RZ ;  /* 0x000000500b0a7210 */ /* 0x000fe20007fde0ff */
[----:B------:R3:W4:Y:S01]  /*2820*/  @!P2 LDG.E.U8 R191, desc[UR26][R8.64] ;  /* 0x0000001a08bfa981 */ /* 0x000722000c1e1100 */
[----:B------:R-:W-:-:S02]  /*2830*/  VIADD R36, R68, 0xffffffda ;  /* 0xffffffda44247836 */ /* 0x000fc40000000000 */
[C---:B------:R-:W-:Y:S02]  /*2840*/  VIADD R37, R68.reuse, 0xffffffd4 ;  /* 0xffffffd444257836 */ /* 0x040fe40000000000 */
[C---:B------:R-:W-:Y:S02]  /*2850*/  VIADD R40, R68.reuse, 0xffffffd6 ;  /* 0xffffffd644287836 */ /* 0x040fe40000000000 */
[C---:B------:R-:W-:Y:S02]  /*2860*/  VIADD R41, R68.reuse, 0xffffffd0 ;  /* 0xffffffd044297836 */ /* 0x040fe40000000000 */
[C---:B------:R-:W-:Y:S02]  /*2870*/  VIADD R47, R68.reuse, 0xffffffd2 ;  /* 0xffffffd2442f7836 */ /* 0x040fe40000000000 */
[----:B------:R-:W-:Y:S01]  /*2880*/  VIADD R44, R68, 0xffffffd3 ;  /* 0xffffffd3442c7836 */ /* 0x000fe20000000000 */
[----:B------:R-:W-:Y:S01]  /*2890*/  PRMT R202, RZ, 0x7610, R202 ;  /* 0x00007610ffca7816 */ /* 0x000fe200000000ca */
[----:B-1----:R-:W-:Y:S01]  /*28a0*/  IMAD.SHL.U32 R7, R127, 0x4, RZ ;  /* 0x000000047f077824 */ /* 0x002fe200078e00ff */
[----:B------:R-:W-:Y:S01]  /*28b0*/  PRMT R180, RZ, 0x7610, R180 ;  /* 0x00007610ffb47816 */ /* 0x000fe200000000b4 */
[----:B------:R-:W-:Y:S01]  /*28c0*/  IMAD.X R11, R15, 0x1, R65, P6 ;  /* 0x000000010f0b7824 */ /* 0x000fe200030e0641 */
[----:B------:R-:W-:Y:S01]  /*28d0*/  PRMT R240, RZ, 0x7610, R240 ;  /* 0x00007610fff07816 */ /* 0x000fe200000000f0 */
[----:B------:R-:W1:Y:S01]  /*28e0*/  LDCU UR7, c[0x0][0x380] ;  /* 0x00007000ff0777ac */ /* 0x000e620008000800 */
[----:B------:R-:W-:-:S02]  /*28f0*/  SHF.R.S32.HI R15, RZ, 0x1f, R7 ;  /* 0x0000001fff0f7819 */ /* 0x000fc40000011407 */
[-C--:B------:R-:W-:Y:S01]  /*2900*/  IADD3 R6, P6, PT, R7, R80.reuse, RZ ;  /* 0x0000005007067210 */ /* 0x080fe20007fde0ff */
[----:B------:R5:W2:Y:S01]  /*2910*/  @!P3 LDG.E.U8 R226, desc[UR26][R10.64] ;  /* 0x0000001a0ae2b981 */ /* 0x000aa2000c1e1100 */
[----:B---3--:R-:W-:Y:S01]  /*2920*/  SHF.R.S32.HI R9, RZ, 0x1f, R13 ;  /* 0x0000001fff097819 */ /* 0x008fe2000001140d */
[----:B------:R-:W3:Y:S02]  /*2930*/  LDCU UR4, c[0x0][0x3ac] ;  /* 0x00007580ff0477ac */ /* 0x000ee40008000800 */
[----:B------:R-:W-:Y:S01]  /*2940*/  IMAD.X R7, R15, 0x1, R65, P6 ;  /* 0x000000010f077824 */ /* 0x000fe200030e0641 */
[-C--:B------:R-:W-:Y:S01]  /*2950*/  IADD3 R8, P6, PT, R13, R80.reuse, RZ ;  /* 0x000000500d087210 */ /* 0x080fe20007fde0ff */
[----:B------:R-:W-:Y:S01]  /*2960*/  IMAD R15, R127, 0x6, RZ ;  /* 0x000000067f0f7824 */ /* 0x000fe200078e02ff */
[----:B------:R-:W-:Y:S01]  /*2970*/  ISETP.GE.U32.AND P2, PT, R12, 0x7fffffb9, PT ;  /* 0x7fffffb90c00780c */ /* 0x000fe20003f46070 */
[----:B------:R-:W1:Y:S01]  /*2980*/  LDCU.64 UR20, c[0x0][0x380] ;  /* 0x00007000ff1477ac */ /* 0x000e620008000a00 */
[----:B------:R1:W2:Y:S01]  /*2990*/  @!P5 LDG.E.U8 R212, desc[UR26][R6.64] ;  /* 0x0000001a06d4d981 */ /* 0x0002a2000c1e1100 */
[C---:B-----5:R-:W-:Y:S01]  /*29a0*/  VIADD R10, R68.reuse, 0xfffffff6 ;  /* 0xfffffff6440a7836 */ /* 0x060fe20000000000 */
[----:B------:R-:W-:Y:S01]  /*29b0*/  SHF.R.S32.HI R11, RZ, 0x1f, R15 ;  /* 0x0000001fff0b7819 */ /* 0x000fe2000001140f */
[----:B------:R-:W-:Y:S01]  /*29c0*/  VIADD R12, R68, 0xfffffff7 ;  /* 0xfffffff7440c7836 */ /* 0x000fe20000000000 */
[----:B------:R-:W-:Y:S01]  /*29d0*/  PRMT R140, RZ, 0x7610, R140 ;  /* 0x00007610ff8c7816 */ /* 0x000fe2000000008c */
[----:B------:R-:W-:Y:S01]  /*29e0*/  IMAD.X R9, R9, 0x1, R65, P6 ;  /* 0x0000000109097824 */ /* 0x000fe200030e0641 */
[----:B------:R-:W-:Y:S01]  /*29f0*/  ISETP.GE.U32.AND P5, PT, R10, 0x7fffffb7, PT ;  /* 0x7fffffb70a00780c */ /* 0x000fe20003fa6070 */
[----:B0-----:R-:W0:Y:S01]  /*2a00*/  LDCU UR8, c[0x0][0x3b0] ;  /* 0x00007600ff0877ac */ /* 0x001e220008000800 */
[----:B------:R-:W-:-:S02]  /*2a10*/  IADD3 R10, P6, PT, R15, R80, RZ ;  /* 0x000000500f0a7210 */ /* 0x000fc40007fde0ff */
[----:B------:R-:W-:Y:S01]  /*2a20*/  ISETP.GE.U32.AND P3, PT, R12, 0x7fffffb8, PT ;  /* 0x7fffffb80c00780c */ /* 0x000fe20003f66070 */
[C---:B------:R-:W-:Y:S01]  /*2a30*/  VIADD R12, R68.reuse, 0xfffffff5 ;  /* 0xfffffff5440c7836 */ /* 0x040fe20000000000 */
[----:B------:R5:W2:Y:S01]  /*2a40*/  @!P0 LDG.E.U8 R198, desc[UR26][R8.64] ;  /* 0x0000001a08c68981 */ /* 0x000aa2000c1e1100 */
[----:B------:R-:W-:Y:S01]  /*2a50*/  IMAD.X R11, R11, 0x1, R65, P6 ;  /* 0x000000010b0b7824 */ /* 0x000fe200030e0641 */
[----:B------:R-:W-:Y:S01]  /*2a60*/  PRMT R201, RZ, 0x7610, R201 ;  /* 0x00007610ffc97816 */ /* 0x000fe200000000c9 */
[----:B------:R-:W-:Y:S01]  /*2a70*/  IMAD R13, R127, 0x7, RZ ;  /* 0x000000077f0d7824 */ /* 0x000fe200078e02ff */
[----:B------:R-:W-:Y:S01]  /*2a80*/  PRMT R131, RZ, 0x7610, R131 ;  /* 0x00007610ff837816 */ /* 0x000fe20000000083 */
[----:B-1----:R-:W-:Y:S01]  /*2a90*/  VIADD R6, R68, 0xfffffff4 ;  /* 0xfffffff444067836 */ /* 0x002fe20000000000 */
[----:B------:R-:W-:Y:S01]  /*2aa0*/  ISETP.GE.U32.AND P0, PT, R12, 0x7fffffb6, PT ;  /* 0x7fffffb60c00780c */ /* 0x000fe20003f06070 */
[----:B------:R1:W2:Y:S01]  /*2ab0*/  @!P4 LDG.E.U8 R186, desc[UR26][R10.64] ;  /* 0x0000001a0abac981 */ /* 0x0002a2000c1e1100 */
[----:B------:R-:W-:Y:S01]  /*2ac0*/  SHF.R.S32.HI R7, RZ, 0x1f, R13 ;  /* 0x0000001fff077819 */ /* 0x000fe2000001140d */
[----:B------:R-:W0:Y:S01]  /*2ad0*/  LDCU UR9, c[0x0][0x3b0] ;  /* 0x00007600ff0977ac */ /* 0x000e220008000800 */
[----:B------:R-:W-:-:S02]  /*2ae0*/  IADD3 R12, P6, PT, R13, R80, RZ ;  /* 0x000000500d0c7210 */ /* 0x000fc40007fde0ff */
[----:B------:R-:W-:Y:S01]  /*2af0*/  ISETP.GE.U32.AND P4, PT, R6, 0x7fffffb5, PT ;  /* 0x7fffffb50600780c */ /* 0x000fe20003f86070 */
[----:B------:R-:W-:Y:S01]  /*2b00*/  IMAD.SHL.U32 R6, R127, 0x8, RZ ;  /* 0x000000087f067824 */ /* 0x000fe200078e00ff */
[----:B------:R-:W-:Y:S01]  /*2b10*/  PRMT R230, RZ, 0x7610, R230 ;  /* 0x00007610ffe67816 */ /* 0x000fe200000000e6 */
[----:B------:R-:W-:Y:S01]  /*2b20*/  IMAD.X R13, R7, 0x1, R65, P6 ;  /* 0x00000001070d7824 */ /* 0x000fe200030e0641 */
[----:B------:R-:W-:Y:S01]  /*2b30*/  PRMT R214, RZ, 0x7610, R214 ;  /* 0x00007610ffd67816 */ /* 0x000fe200000000d6 */
[----:B------:R-:W-:Y:S01]  /*2b40*/  IMAD R7, R127, 0x9, RZ ;  /* 0x000000097f077824 */ /* 0x000fe200078e02ff */
[----:B-----5:R-:W-:Y:S01]  /*2b50*/  SHF.R.S32.HI R9, RZ, 0x1f, R6 ;  /* 0x0000001fff097819 */ /* 0x020fe20000011406 */
[----:B------:R-:W5:Y:S01]  /*2b60*/  LDCU UR11, c[0x0][0x3b0] ;  /* 0x00007600ff0b77ac */ /* 0x000f620008000800 */
[-C--:B------:R-:W-:Y:S01]  /*2b70*/  IADD3 R14, P6, PT, R6, R80.reuse, RZ ;  /* 0x00000050060e7210 */ /* 0x080fe20007fde0ff */
[C---:B------:R-:W-:Y:S01]  /*2b80*/  VIADD R8, R68.reuse, 0xfffffff3 ;  /* 0xfffffff344087836 */ /* 0x040fe20000000000 */
[----:B-1----:R-:W-:Y:S01]  /*2b90*/  SHF.R.S32.HI R11, RZ, 0x1f, R7 ;  /* 0x0000001fff0b7819 */ /* 0x002fe20000011407 */
[----:B------:R1:W2:Y:S02]  /*2ba0*/  @!P2 LDG.E.U8 R132, desc[UR26][R12.64] ;  /* 0x0000001a0c84a981 */ /* 0x0002a4000c1e1100 */
[----:B------:R-:W-:Y:S01]  /*2bb0*/  IMAD.X R15, R9, 0x1, R65, P6 ;  /* 0x00000001090f7824 */ /* 0x000fe200030e0641 */
[----:B------:R-:W-:Y:S01]  /*2bc0*/  IADD3 R16, P6, PT, R7, R80, RZ ;  /* 0x0000005007107210 */ /* 0x000fe20007fde0ff */
[----:B------:R-:W-:Y:S01]  /*2bd0*/  VIADD R9, R68, 0xfffffff2 ;  /* 0xfffffff244097836 */ /* 0x000fe20000000000 */
[----:B------:R-:W-:-:S02]  /*2be0*/  ISETP.GE.U32.AND P2, PT, R8, 0x7fffffb4, PT ;  /* 0x7fffffb40800780c */ /* 0x000fc40003f46070 */
[----:B------:R0:W2:Y:S01]  /*2bf0*/  @!P3 LDG.E.U8 R242, desc[UR26][R14.64] ;  /* 0x0000001a0ef2b981 */ /* 0x0000a2000c1e1100 */
[----:B------:R-:W-:Y:S01]  /*2c00*/  IMAD.X R17, R11, 0x1, R65, P6 ;  /* 0x000000010b117824 */ /* 0x000fe200030e0641 */
[----:B------:R-:W-:Y:S01]  /*2c10*/  ISETP.GE.U32.AND P3, PT, R9, 0x7fffffb3, PT ;  /* 0x7fffffb30900780c */ /* 0x000fe20003f66070 */
[----:B------:R-:W-:Y:S02]  /*2c20*/  IMAD R8, R127, 0xa, RZ ;  /* 0x0000000a7f087824 */ /* 0x000fe400078e02ff */
[----:B------:R-:W-:Y:S01]  /*2c30*/  VIADD R9, R68, 0xfffffff1 ;  /* 0xfffffff144097836 */ /* 0x000fe20000000000 */
[----:B------:R0:W2:Y:S02]  /*2c40*/  @!P5 LDG.E.U8 R199, desc[UR26][R16.64] ;  /* 0x0000001a10c7d981 */ /* 0x0000a4000c1e1100 */
[----:B------:R-:W-:Y:S02]  /*2c50*/  SHF.R.S32.HI R11, RZ, 0x1f, R8 ;  /* 0x0000001fff0b7819 */ /* 0x000fe40000011408 */
[----:B-1----:R-:W-:-:S02]  /*2c60*/  IADD3 R12, P6, PT, R8, R80, RZ ;  /* 0x00000050080c7210 */ /* 0x002fc40007fde0ff */
[----:B------:R-:W-:Y:S01]  /*2c70*/  ISETP.GE.U32.AND P5, PT, R9, 0x7fffffb2, PT ;  /* 0x7fffffb20900780c */ /* 0x000fe20003fa6070 */
[----:B------:R-:W-:Y:S02]  /*2c80*/  IMAD R9, R127, 0xb, RZ ;  /* 0x0000000b7f097824 */ /* 0x000fe400078e02ff */
[----:B------:R-:W-:Y:S02]  /*2c90*/  IMAD.X R13, R11, 0x1, R65, P6 ;  /* 0x000000010b0d7824 */ /* 0x000fe400030e0641 */
[----:B------:R-:W-:Y:S01]  /*2ca0*/  VIADD R11, R68, 0xfffffff0 ;  /* 0xfffffff0440b7836 */ /* 0x000fe20000000000 */
[----:B0-----:R-:W-:Y:S01]  /*2cb0*/  SHF.R.S32.HI R15, RZ, 0x1f, R9 ;  /* 0x0000001fff0f7819 */ /* 0x001fe20000011409 */
[----:B------:R-:W-:Y:S01]  /*2cc0*/  IMAD R10, R127, 0xc, RZ ;  /* 0x0000000c7f0a7824 */ /* 0x000fe200078e02ff */
[----:B------:R-:W-:Y:S01]  /*2cd0*/  IADD3 R18, P6, PT, R9, R80, RZ ;  /* 0x0000005009127210 */ /* 0x000fe20007fde0ff */
[----:B------:R0:W2:Y:S01]  /*2ce0*/  @!P0 LDG.E.U8 R205, desc[UR26][R12.64] ;  /* 0x0000001a0ccd8981 */ /* 0x0000a2000c1e1100 */
[----:B------:R-:W-:-:S02]  /*2cf0*/  ISETP.GE.U32.AND P0, PT, R11, 0x7fffffb1, PT ;  /* 0x7fffffb10b00780c */ /* 0x000fc40003f06070 */
[----:B------:R-:W-:Y:S01]  /*2d00*/  SHF.R.S32.HI R11, RZ, 0x1f, R10 ;  /* 0x0000001fff0b7819 */ /* 0x000fe2000001140a */
[----:B------:R-:W-:Y:S01]  /*2d10*/  IMAD.X R19, R15, 0x1, R65, P6 ;  /* 0x000000010f137824 */ /* 0x000fe200030e0641 */
[----:B------:R-:W-:Y:S01]  /*2d20*/  IADD3 R16, P6, PT, R10, R80, RZ ;  /* 0x000000500a107210 */ /* 0x000fe20007fde0ff */
[----:B------:R-:W-:-:S03]  /*2d30*/  VIADD R14, R68, 0xffffffec ;  /* 0xffffffec440e7836 */ /* 0x000fc60000000000 */
[----:B------:R-:W2:Y:S01]  /*2d40*/  @!P4 LDG.E.U8 R228, desc[UR26][R18.64] ;  /* 0x0000001a12e4c981 */ /* 0x000ea2000c1e1100 */
[----:B------:R-:W-:Y:S02]  /*2d50*/  IMAD.X R17, R11, 0x1, R65, P6 ;  /* 0x000000010b117824 */ /* 0x000fe400030e0641 */
[----:B------:R-:W-:Y:S02]  /*2d60*/  IMAD R11, R127, 0xd, RZ ;  /* 0x0000000d7f0b7824 */ /* 0x000fe400078e02ff */
[----:B0-----:R-:W-:Y:S01]  /*2d70*/  VIADD R12, R68, 0xffffffed ;  /* 0xffffffed440c7836 */ /* 0x001fe20000000000 */
[----:B------:R-:W-:Y:S01]  /*2d80*/  ISETP.GE.U32.AND P6, PT, R14, 0x7fffffad, PT ;  /* 0x7fffffad0e00780c */ /* 0x000fe20003fc6070 */
[----:B------:R0:W2:Y:S01]  /*2d90*/  @!P2 LDG.E.U8 R216, desc[UR26][R16.64] ;  /* 0x0000001a10d8a981 */ /* 0x0000a2000c1e1100 */
[----:B------:R-:W-:Y:S01]  /*2da0*/  SHF.R.S32.HI R15, RZ, 0x1f, R11 ;  /* 0x0000001fff0f7819 */ /* 0x000fe2000001140b */
[----:B------:R-:W-:Y:S01]  /*2db0*/  VIADD R13, R68, 0xffffffef ;  /* 0xffffffef440d7836 */ /* 0x000fe20000000000 */
[----:B------:R-:W-:-:S02]  /*2dc0*/  IADD3 R14, P2, PT, R11, R80, RZ ;  /* 0x000000500b0e7210 */ /* 0x000fc40007f5e0ff */
[----:B------:R-:W-:Y:S01]  /*2dd0*/  ISETP.GE.U32.AND P4, PT, R12, 0x7fffffae, PT ;  /* 0x7fffffae0c00780c */ /* 0x000fe20003f86070 */
[C---:B------:R-:W-:Y:S01]  /*2de0*/  VIADD R12, R68.reuse, 0xffffffe8 ;  /* 0xffffffe8440c7836 */ /* 0x040fe20000000000 */
[----:B------:R-:W-:Y:S01]  /*2df0*/  SEL R30, RZ, 0x1, P6 ;  /* 0x00000001ff1e7807 */ /* 0x000fe20003000000 */
[----:B------:R-:W-:Y:S01]  /*2e00*/  IMAD.X R15, R15, 0x1, R65, P2 ;  /* 0x000000010f0f7824 */ /* 0x000fe200010e0641 */
[----:B------:R-:W-:Y:S01]  /*2e10*/  ISETP.GE.U32.AND P6, PT, R13, 0x7fffffb0, PT ;  /* 0x7fffffb00d00780c */ /* 0x000fe20003fc6070 */
[----:B------:R-:W-:Y:S01]  /*2e20*/  VIADD R13, R68, 0xffffffe9 ;  /* 0xffffffe9440d7836 */ /* 0x000fe20000000000 */
[----:B------:R-:W-:Y:S02]  /*2e30*/  SEL R45, RZ, 0x1fffe, P4 ;  /* 0x0001fffeff2d7807 */ /* 0x000fe40002000000 */
[----:B------:R-:W-:Y:S01]  /*2e40*/  ISETP.GE.U32.AND P2, PT, R20, 0x7fffffaf, PT ;  /* 0x7fffffaf1400780c */ /* 0x000fe20003f46070 */
[----:B0-----:R-:W-:Y:S01]  /*2e50*/  VIADD R16, R68, 0xffffffea ;  /* 0xffffffea44107836 */ /* 0x001fe20000000000 */
[----:B------:R-:W-:Y:S01]  /*2e60*/  ISETP.GE.U32.AND P4, PT, R12, 0x7fffffa9, PT ;  /* 0x7fffffa90c00780c */ /* 0x000fe20003f86070 */
[C---:B------:R-:W-:Y:S01]  /*2e70*/  VIADD R12, R68.reuse, 0xffffffeb ;  /* 0xffffffeb440c7836 */ /* 0x040fe20000000000 */
[----:B------:R-:W-:Y:S01]  /*2e80*/  SEL R48, RZ, 0x4, P2 ;  /* 0x00000004ff307807 */ /* 0x000fe20001000000 */
[----:B------:R0:W2:Y:S01]  /*2e90*/  @!P3 LDG.E.U8 R202, desc[UR26][R14.64] ;  /* 0x0000001a0ecab981 */ /* 0x0000a2000c1e1100 */
[----:B------:R-:W-:Y:S01]  /*2ea0*/  ISETP.GE.U32.AND P2, PT, R13, 0x7fffffaa, PT ;  /* 0x7fffffaa0d00780c */ /* 0x000fe20003f46070 */
[----:B------:R-:W-:Y:S01]  /*2eb0*/  VIADD R13, R68, 0xffffffe4 ;  /* 0xffffffe4440d7836 */ /* 0x000fe20000000000 */
[----:B------:R-:W-:-:S02]  /*2ec0*/  SEL R53, RZ, 0x1, P4 ;  /* 0x00000001ff357807 */ /* 0x000fc40002000000 */
[----:B------:R-:W-:Y:S02]  /*2ed0*/  SEL R49, RZ, 0x7fff8, P6 ;  /* 0x0007fff8ff317807 */ /* 0x000fe40003000000 */
[----:B------:R-:W-:Y:S01]  /*2ee0*/  ISETP.GE.U32.AND P4, PT, R12, 0x7fffffac, PT ;  /* 0x7fffffac0c00780c */ /* 0x000fe20003f86070 */
[----:B------:R-:W-:Y:S01]  /*2ef0*/  VIADD R12, R68, 0xffffffe5 ;  /* 0xffffffe5440c7836 */ /* 0x000fe20000000000 */
[----:B------:R-:W-:Y:S02]  /*2f00*/  ISETP.GE.U32.AND P6, PT, R16, 0x7fffffab, PT ;  /* 0x7fffffab1000780c */ /* 0x000fe40003fc6070 */
[----:B------:R-:W-:Y:S02]  /*2f10*/  SEL R54, RZ, 0x1fffe, P2 ;  /* 0x0001fffeff367807 */ /* 0x000fe40001000000 */
[----:B------:R-:W-:Y:S01]  /*2f20*/  ISETP.GE.U32.AND P2, PT, R13, 0x7fffffa5, PT ;  /* 0x7fffffa50d00780c */ /* 0x000fe20003f46070 */
[C---:B------:R-:W-:Y:S01]  /*2f30*/  VIADD R13, R68.reuse, 0xffffffe7 ;  /* 0xffffffe7440d7836 */ /* 0x040fe20000000000 */
[----:B------:R-:W-:Y:S01]  /*2f40*/  SEL R51, RZ, 0x4, P6 ;  /* 0x00000004ff337807 */ /* 0x000fe20003000000 */
[----:B------:R-:W-:Y:S01]  /*2f50*/  VIADD R16, R68, 0xffffffe6 ;  /* 0xffffffe644107836 */ /* 0x000fe20000000000 */
[----:B------:R-:W-:Y:S01]  /*2f60*/  ISETP.GE.U32.AND P6, PT, R12, 0x7fffffa6, PT ;  /* 0x7fffffa60c00780c */ /* 0x000fe20003fc6070 */
[----:B------:R-:W-:Y:S01]  /*2f70*/  VIADD R12, R68, 0xffffffe1 ;  /* 0xffffffe1440c7836 */ /* 0x000fe20000000000 */
[----:B------:R-:W-:-:S02]  /*2f80*/  SEL R57, RZ, 0x1, P2 ;  /* 0x00000001ff397807 */ /* 0x000fc40001000000 */
[----:B------:R-:W-:Y:S02]  /*2f90*/  SEL R52, RZ, 0x7fff8, P4 ;  /* 0x0007fff8ff347807 */ /* 0x000fe40002000000 */
[----:B------:R-:W-:Y:S01]  /*2fa0*/  ISETP.GE.U32.AND P2, PT, R13, 0x7fffffa8, PT ;  /* 0x7fffffa80d00780c */ /* 0x000fe20003f46070 */
[----:B------:R-:W-:Y:S01]  /*2fb0*/  VIADD R13, R68, 0xffffffe0 ;  /* 0xffffffe0440d7836 */ /* 0x000fe20000000000 */
[----:B------:R-:W-:Y:S02]  /*2fc0*/  SEL R58, RZ, 0x1fffe, P6 ;  /* 0x0001fffeff3a7807 */ /* 0x000fe40003000000 */
[----:B------:R-:W-:Y:S01]  /*2fd0*/  ISETP.GE.U32.AND P4, PT, R16, 0x7fffffa7, PT ;  /* 0x7fffffa71000780c */ /* 0x000fe20003f86070 */
[----:B------:R-:W-:Y:S01]  /*2fe0*/  VIADD R16, R68, 0xffffffe2 ;  /* 0xffffffe244107836 */ /* 0x000fe20000000000 */
[----:B------:R-:W-:Y:S01]  /*2ff0*/  ISETP.GE.U32.AND P6, PT, R12, 0x7fffffa2, PT ;  /* 0x7fffffa20c00780c */ /* 0x000fe20003fc6070 */
[----:B------:R-:W-:Y:S01]  /*3000*/  VIADD R12, R68, 0xffffffe3 ;  /* 0xffffffe3440c7836 */ /* 0x000fe20000000000 */
[----:B------:R-:W-:-:S02]  /*3010*/  SEL R55, RZ, 0x4, P4 ;  /* 0x00000004ff377807 */ /* 0x000fc40002000000 */
[----:B------:R-:W-:Y:S01]  /*3020*/  ISETP.GE.U32.AND P4, PT, R13, 0x7fffffa1, PT ;  /* 0x7fffffa10d00780c */ /* 0x000fe20003f86070 */
[----:B------:R-:W-:Y:S01]  /*3030*/  VIADD R13, R68, 0xffffffcc ;  /* 0xffffffcc440d7836 */ /* 0x000fe20000000000 */
[----:B------:R-:W-:Y:S02]  /*3040*/  SEL R56, RZ, 0x7fff8, P2 ;  /* 0x0007fff8ff387807 */ /* 0x000fe40001000000 */
[----:B------:R-:W-:Y:S02]  /*3050*/  SEL R61, RZ, 0x1fffe, P6 ;  /* 0x0001fffeff3d7807 */ /* 0x000fe40003000000 */
[----:B------:R-:W-:Y:S02]  /*3060*/  ISETP.GE.U32.AND P2, PT, R16, 0x7fffffa3, PT ;  /* 0x7fffffa31000780c */ /* 0x000fe40003f46070 */
[----:B------:R-:W-:Y:S01]  /*3070*/  ISETP.GE.U32.AND P6, PT, R12, 0x7fffffa4, PT ;  /* 0x7fffffa40c00780c */ /* 0x000fe20003fc6070 */
[----:B------:R-:W-:Y:S01]  /*3080*/  VIADD R12, R68, 0xffffffcd ;  /* 0xffffffcd440c7836 */ /* 0x000fe20000000000 */
[----:B------:R-:W-:-:S02]  /*3090*/  SEL R59, RZ, 0x4, P2 ;  /* 0x00000004ff3b7807 */ /* 0x000fc40001000000 */
[----:B------:R-:W-:Y:S01]  /*30a0*/  ISETP.GE.U32.AND P2, PT, R13, 0x7fffff8d, PT ;  /* 0x7fffff8d0d00780c */ /* 0x000fe20003f46070 */
[----:B------:R-:W-:Y:S01]  /*30b0*/  VIADD R13, R68, 0xffffffce ;  /* 0xffffffce440d7836 */ /* 0x000fe20000000000 */
[----:B------:R-:W-:Y:S02]  /*30c0*/  SEL R60, RZ, 0x7fff8, P6 ;  /* 0x0007fff8ff3c7807 */ /* 0x000fe40003000000 */
[----:B------:R-:W-:Y:S01]  /*30d0*/  ISETP.GE.U32.AND P6, PT, R12, 0x7fffff8e, PT ;  /* 0x7fffff8e0c00780c */ /* 0x000fe20003fc6070 */
[C---:B------:R-:W-:Y:S01]  /*30e0*/  VIADD R12, R68.reuse, 0xffffffcf ;  /* 0xffffffcf440c7836 */ /* 0x040fe20000000000 */
[----:B------:R-:W-:Y:S01]  /*30f0*/  SEL R17, RZ, 0x1, P2 ;  /* 0x00000001ff117807 */ /* 0x000fe20001000000 */
[----:B------:R-:W-:Y:S01]  /*3100*/  VIADD R16, R68, 0xffffffc8 ;  /* 0xffffffc844107836 */ /* 0x000fe20000000000 */
[----:B------:R-:W-:Y:S02]  /*3110*/  ISETP.GE.U32.AND P2, PT, R13, 0x7fffff8f, PT ;  /* 0x7fffff8f0d00780c */ /* 0x000fe40003f46070 */
[----:B------:R-:W-:-:S02]  /*3120*/  SEL R18, RZ, 0x1fffe, P6 ;  /* 0x0001fffeff127807 */ /* 0x000fc40003000000 */
[----:B------:R-:W-:Y:S01]  /*3130*/  ISETP.GE.U32.AND P6, PT, R12, 0x7fffff90, PT ;  /* 0x7fffff900c00780c */ /* 0x000fe20003fc6070 */
[C---:B------:R-:W-:Y:S01]  /*3140*/  VIADD R12, R68.reuse, 0xffffffc9 ;  /* 0xffffffc9440c7836 */ /* 0x040fe20000000000 */
[----:B------:R-:W-:Y:S01]  /*3150*/  SEL R13, RZ, 0x4, P2 ;  /* 0x00000004ff0d7807 */ /* 0x000fe20001000000 */
[----:B------:R-:W-:Y:S01]  /*3160*/  VIADD R20, R68, 0xffffffca ;  /* 0xffffffca44147836 */ /* 0x000fe20000000000 */
[----:B------:R-:W-:Y:S02]  /*3170*/  ISETP.GE.U32.AND P2, PT, R16, 0x7fffff89, PT ;  /* 0x7fffff891000780c */ /* 0x000fe40003f46070 */
[----:B------:R-:W-:Y:S02]  /*3180*/  SEL R16, RZ, 0x7fff8, P6 ;  /* 0x0007fff8ff107807 */ /* 0x000fe40003000000 */
[----:B------:R-:W-:Y:S01]  /*3190*/  ISETP.GE.U32.AND P6, PT, R12, 0x7fffff8a, PT ;  /* 0x7fffff8a0c00780c */ /* 0x000fe20003fc6070 */
[----:B------:R-:W-:Y:S01]  /*31a0*/  VIADD R12, R68, 0xffffffcb ;  /* 0xffffffcb440c7836 */ /* 0x000fe20000000000 */
[----:B------:R-:W-:-:S02]  /*31b0*/  SEL R19, RZ, 0x1, P2 ;  /* 0x00000001ff137807 */ /* 0x000fc40001000000 */
[----:B------:R-:W-:Y:S02]  /*31c0*/  ISETP.GE.U32.AND P2, PT, R20, 0x7fffff8b, PT ;  /* 0x7fffff8b1400780c */ /* 0x000fe40003f46070 */
[----:B------:R-:W-:Y:S02]  /*31d0*/  SEL R22, RZ, 0x1fffe, P6 ;  /* 0x0001fffeff167807 */ /* 0x000fe40003000000 */
[----:B------:R-:W-:Y:S01]  /*31e0*/  ISETP.GE.U32.AND P6, PT, R12, 0x7fffff8c, PT ;  /* 0x7fffff8c0c00780c */ /* 0x000fe20003fc6070 */
[----:B------:R-:W-:Y:S01]  /*31f0*/  VIADD R12, R68, 0xffffffc5 ;  /* 0xffffffc5440c7836 */ /* 0x000fe20000000000 */
[----:B------:R-:W-:Y:S02]  /*3200*/  SEL R20, RZ, 0x4, P2 ;  /* 0x00000004ff147807 */ /* 0x000fe40001000000 */
[----:B------:R-:W-:Y:S02]  /*3210*/  ISETP.GE.U32.AND P2, PT, R21, 0x7fffff85, PT ;  /* 0x7fffff851500780c */ /* 0x000fe40003f46070 */
[----:B------:R-:W-:-:S02]  /*3220*/  SEL R21, RZ, 0x7fff8, P6 ;  /* 0x0007fff8ff157807 */ /* 0x000fc40003000000 */
[----:B------:R-:W-:Y:S01]  /*3230*/  ISETP.GE.U32.AND P6, PT, R12, 0x7fffff86, PT ;  /* 0x7fffff860c00780c */ /* 0x000fe20003fc6070 */
[----:B------:R-:W-:Y:S01]  /*3240*/  VIADD R12, R68, 0xffffffc1 ;  /* 0xffffffc1440c7836 */ /* 0x000fe20000000000 */
[----:B------:R-:W-:Y:S02]  /*3250*/  SEL R25, RZ, 0x1, P2 ;  /* 0x00000001ff197807 */ /* 0x000fe40001000000 */
[----:B------:R-:W-:Y:S02]  /*3260*/  ISETP.GE.U32.AND P2, PT, R24, 0x7fffff87, PT ;  /* 0x7fffff871800780c */ /* 0x000fe40003f46070 */
        /* <DEDUP_REMOVED lines=40> */
[----:B------:R-:W-:Y:S01]  /*34f0*/  SEL R40, RZ, 0x4, P6 ;  /* 0x00000004ff287807 */ /* 0x000fe20003000000 */
[----:B------:R-:W-:Y:S01]  /*3500*/  IMAD.IADD R50, R30, 0x1, R45 ;  /* 0x000000011e327824 */ /* 0x000fe200078e022d */
[----:B------:R-:W-:-:S02]  /*3510*/  ISETP.GE.U32.AND P6, PT, R41, 0x7fffff91, PT ;  /* 0x7fffff912900780c */ /* 0x000fc40003fc6070 */
[----:B------:R-:W-:Y:S02]  /*3520*/  SEL R30, RZ, 0x1, P4 ;  /* 0x00000001ff1e7807 */ /* 0x000fe40002000000 */
[----:B------:R-:W-:Y:S02]  /*3530*/  SEL R41, RZ, 0x7fff8, P2 ;  /* 0x0007fff8ff297807 */ /* 0x000fe40001000000 */
[----:B------:R-:W-:Y:S01]  /*3540*/  ISETP.GE.U32.AND P2, PT, R12, 0x7fffff92, PT ;  /* 0x7fffff920c00780c */ /* 0x000fe20003f46070 */
[----:B------:R-:W-:Y:S01]  /*3550*/  VIADD R12, R68, 0xffffffff ;  /* 0xffffffff440c7836 */ /* 0x000fe20000000000 */
[----:B------:R-:W-:Y:S01]  /*3560*/  SEL R46, RZ, 0x1, P6 ;  /* 0x00000001ff2e7807 */ /* 0x000fe20003000000 */
[----:B------:R-:W-:Y:S01]  /*3570*/  IMAD.IADD R53, R53, 0x1, R54 ;  /* 0x0000000135357824 */ /* 0x000fe200078e0236 */
[----:B------:R-:W-:Y:S01]  /*3580*/  ISETP.GE.U32.AND P6, PT, R47, 0x7fffff93, PT ;  /* 0x7fffff932f00780c */ /* 0x000fe20003fc6070 */
[----:B------:R-:W-:Y:S01]  /*3590*/  IMAD.IADD R61, R30, 0x1, R61 ;  /* 0x000000011e3d7824 */ /* 0x000fe200078e023d */
[----:B------:R-:W-:Y:S01]  /*35a0*/  SEL R47, RZ, 0x1fffe, P2 ;  /* 0x0001fffeff2f7807 */ /* 0x000fe20001000000 */
[----:B------:R-:W-:Y:S01]  /*35b0*/  IMAD.IADD R17, R17, 0x1, R18 ;  /* 0x0000000111117824 */ /* 0x000fe200078e0212 */
[----:B------:R-:W-:Y:S01]  /*35c0*/  ISETP.GE.U32.AND P2, PT, R44, 0x7fffff94, PT ;  /* 0x7fffff942c00780c */ /* 0x000fe20003f46070 */
[----:B------:R-:W-:Y:S01]  /*35d0*/  IMAD.IADD R57, R57, 0x1, R58 ;  /* 0x0000000139397824 */ /* 0x000fe200078e023a */
[----:B------:R-:W-:-:S02]  /*35e0*/  SEL R44, RZ, 0x4, P6 ;  /* 0x00000004ff2c7807 */ /* 0x000fc40003000000 */
[----:B------:R-:W-:Y:S01]  /*35f0*/  ISETP.GE.U32.AND P6, PT, R12, 0x7fffffc0, PT ;  /* 0x7fffffc00c00780c */ /* 0x000fe20003fc6070 */
[----:B------:R-:W-:Y:S01]  /*3600*/  VIADD R12, R68, 0xffffffc0 ;  /* 0xffffffc0440c7836 */ /* 0x000fe20000000000 */
[----:B------:R-:W-:Y:S01]  /*3610*/  LOP3.LUT R53, R53, 0x3, RZ, 0xc0, !PT ;  /* 0x0000000335357812 */ /* 0x000fe200078ec0ff */
[----:B------:R-:W-:Y:S01]  /*3620*/  IMAD.IADD R19, R19, 0x1, R22 ;  /* 0x0000000113137824 */ /* 0x000fe200078e0216 */
[----:B------:R-:W-:Y:S02]  /*3630*/  LOP3.LUT R61, R61, 0x3, RZ, 0xc0, !PT ;  /* 0x000000033d3d7812 */ /* 0x000fe400078ec0ff */
[----:B------:R-:W-:Y:S02]  /*3640*/  LOP3.LUT R17, R17, 0x3, RZ, 0xc0, !PT ;  /* 0x0000000311117812 */ /* 0x000fe400078ec0ff */
[----:B------:R-:W-:Y:S02]  /*3650*/  SEL R45, RZ, 0x7fff8, P2 ;  /* 0x0007fff8ff2d7807 */ /* 0x000fe40001000000 */
[----:B------:R-:W-:-:S02]  /*3660*/  LOP3.LUT R57, R57, 0x3, RZ, 0xc0, !PT ;  /* 0x0000000339397812 */ /* 0x000fc400078ec0ff */
[----:B------:R-:W-:Y:S02]  /*3670*/  IADD3 R51, PT, PT, R53, R52, R51 ;  /* 0x0000003435337210 */ /* 0x000fe40007ffe033 */
[----:B------:R-:W-:Y:S02]  /*3680*/  IADD3 R59, PT, PT, R61, R60, R59 ;  /* 0x0000003c3d3b7210 */ /* 0x000fe40007ffe03b */
[----:B------:R-:W-:Y:S02]  /*3690*/  ISETP.GE.U32.AND P2, PT, R12, 0x7fffff81, PT ;  /* 0x7fffff810c00780c */ /* 0x000fe40003f46070 */
[----:B------:R-:W-:Y:S01]  /*36a0*/  LOP3.LUT R18, R19, 0x3, RZ, 0xc0, !PT ;  /* 0x0000000313127812 */ /* 0x000fe200078ec0ff */
[----:B------:R-:W-:Y:S01]  /*36b0*/  IMAD.IADD R46, R46, 0x1, R47 ;  /* 0x000000012e2e7824 */ /* 0x000fe200078e022f */
[----:B------:R-:W-:Y:S01]  /*36c0*/  IADD3 R19, PT, PT, R17, R16, R13 ;  /* 0x0000001011137210 */ /* 0x000fe20007ffe00d */
[----:B------:R-:W-:Y:S01]  /*36d0*/  IMAD.SHL.U32 R17, R51, 0x100, RZ ;  /* 0x0000010033117824 */ /* 0x000fe200078e00ff */
[----:B------:R-:W-:-:S02]  /*36e0*/  IADD3 R55, PT, PT, R57, R56, R55 ;  /* 0x0000003839377210 */ /* 0x000fc40007ffe037 */
[----:B------:R-:W-:Y:S02]  /*36f0*/  LOP3.LUT R16, R59, 0xf, RZ, 0xc0, !PT ;  /* 0x0000000f3b107812 */ /* 0x000fe400078ec0ff */
[----:B------:R-:W-:Y:S02]  /*3700*/  SEL R30, RZ, 0x1, P2 ;  /* 0x00000001ff1e7807 */ /* 0x000fe40001000000 */
[----:B------:R-:W-:Y:S01]  /*3710*/  LOP3.LUT R50, R50, 0x3, RZ, 0xc0, !PT ;  /* 0x0000000332327812 */ /* 0x000fe200078ec0ff */
[----:B------:R-:W-:Y:S01]  /*3720*/  IMAD.IADD R25, R25, 0x1, R26 ;  /* 0x0000000119197824 */ /* 0x000fe200078e021a */
[----:B------:R-:W-:Y:S01]  /*3730*/  LOP3.LUT R46, R46, 0x3, RZ, 0xc0, !PT ;  /* 0x000000032e2e7812 */ /* 0x000fe200078ec0ff */
[----:B------:R-:W-:Y:S01]  /*3740*/  IMAD.IADD R42, R42, 0x1, R43 ;  /* 0x000000012a2a7824 */ /* 0x000fe200078e022b */
[----:B------:R-:W-:Y:S01]  /*3750*/  IADD3 R48, PT, PT, R50, R49, R48 ;  /* 0x0000003132307210 */ /* 0x000fe20007ffe030 */
[----:B------:R-:W-:Y:S01]  /*3760*/  IMAD R16, R55, 0x10, R16 ;  /* 0x0000001037107824 */ /* 0x000fe200078e0210 */
[----:B------:R-:W-:Y:S01]  /*3770*/  LOP3.LUT R17, R17, 0xf00, RZ, 0xe2, !PT ;  /* 0x00000f0011117812 */ /* 0x000fe200078ee2ff */
[----:B------:R-:W-:Y:S01]  /*3780*/  IMAD.IADD R30, R30, 0x1, R31 ;  /* 0x000000011e1e7824 */ /* 0x000fe200078e021f */
[----:B------:R-:W-:Y:S01]  /*3790*/  LOP3.LUT R25, R25, 0x3, RZ, 0xc0, !PT ;  /* 0x0000000319197812 */ /* 0x000fe200078ec0ff */
[----:B------:R-:W-:Y:S01]  /*37a0*/  IMAD R13, R127, 0xe, RZ ;  /* 0x0000000e7f0d7824 */ /* 0x000fe200078e02ff */
[----:B------:R-:W-:-:S02]  /*37b0*/  IADD3 R18, PT, PT, R18, R21, R20 ;  /* 0x0000001512127210 */ /* 0x000fc40007ffe014 */
[----:B------:R-:W-:Y:S02]  /*37c0*/  LOP3.LUT R42, R42, 0x3, RZ, 0xc0, !PT ;  /* 0x000000032a2a7812 */ /* 0x000fe400078ec0ff */
[----:B------:R-:W-:Y:S01]  /*37d0*/  IADD3 R44, PT, PT, R46, R45, R44 ;  /* 0x0000002d2e2c7210 */ /* 0x000fe20007ffe02c */
[----:B------:R-:W-:Y:S01]  /*37e0*/  IMAD R48, R48, 0x1000, R17 ;  /* 0x0000100030307824 */ /* 0x000fe200078e0211 */
[----:B------:R-:W-:Y:S02]  /*37f0*/  LOP3.LUT R21, R16, 0xff, RZ, 0xc0, !PT ;  /* 0x000000ff10157812 */ /* 0x000fe400078ec0ff */
[----:B------:R-:W-:Y:S01]  /*3800*/  LOP3.LUT R30, R30, 0x3, RZ, 0xc0, !PT ;  /* 0x000000031e1e7812 */ /* 0x000fe200078ec0ff */
[----:B------:R-:W-:Y:S01]  /*3810*/  IMAD.IADD R34, R34, 0x1, R35 ;  /* 0x0000000122227824 */ /* 0x000fe200078e0223 */
[----:B------:R-:W-:Y:S02]  /*3820*/  IADD3 R23, PT, PT, R25, R24, R23 ;  /* 0x0000001819177210 */ /* 0x000fe40007ffe017 */
[----:B------:R-:W-:-:S02]  /*3830*/  IADD3 R40, PT, PT, R42, R41, R40 ;  /* 0x000000292a287210 */ /* 0x000fc40007ffe028 */
[----:B------:R-:W-:Y:S01]  /*3840*/  LOP3.LUT R17, R44, 0xf, RZ, 0xc0, !PT ;  /* 0x0000000f2c117812 */ /* 0x000fe200078ec0ff */
[----:B------:R-:W-:Y:S01]  /*3850*/  IMAD.IADD R21, R48, 0x1, R21 ;  /* 0x0000000130157824 */ /* 0x000fe200078e0215 */
[----:B------:R-:W-:Y:S02]  /*3860*/  SHF.R.S32.HI R25, RZ, 0x1f, R13 ;  /* 0x0000001fff197819 */ /* 0x000fe4000001140d */
[----:B------:R-:W-:Y:S02]  /*3870*/  IADD3 R16, P3, PT, R13, R80, RZ ;  /* 0x000000500d107210 */ /* 0x000fe40007f7e0ff */
[----:B------:R-:W-:Y:S01]  /*3880*/  IADD3 R28, PT, PT, R30, R29, R28 ;  /* 0x0000001d1e1c7210 */ /* 0x000fe20007ffe01c */
[----:B------:R-:W-:Y:S01]  /*3890*/  IMAD R40, R40, 0x10, R17 ;  /* 0x0000001028287824 */ /* 0x000fe200078e0211 */
[----:B------:R-:W-:Y:S01]  /*38a0*/  LOP3.LUT R34, R34, 0x3, RZ, 0xc0, !PT ;  /* 0x0000000322227812 */ /* 0x000fe200078ec0ff */
[----:B------:R-:W-:Y:S01]  /*38b0*/  IMAD.X R17, R25, 0x1, R65, P3 ;  /* 0x0000000119117824 */ /* 0x000fe200018e0641 */
[----:B------:R-:W-:Y:S01]  /*38c0*/  LOP3.LUT R28, R28, 0xf, RZ, 0xc0, !PT ;  /* 0x0000000f1c1c7812 */ /* 0x000fe200078ec0ff */
[----:B------:R-:W-:Y:S01]  /*38d0*/  IMAD.SHL.U32 R18, R18, 0x100, RZ ;  /* 0x0000010012127824 */ /* 0x000fe200078e00ff */
[----:B------:R-:W-:Y:S01]  /*38e0*/  LOP3.LUT R35, R21, 0xffff, RZ, 0xc0, !PT ;  /* 0x0000ffff15237812 */ /* 0x000fe200078ec0ff */
[----:B0-----:R-:W-:Y:S01]  /*38f0*/  IMAD R14, R127, 0xf, RZ ;  /* 0x0000000f7f0e7824 */ /* 0x001fe200078e02ff */
[----:B------:R-:W-:Y:S01]  /*3900*/  IADD3 R33, PT, PT, R34, R33, R32 ;  /* 0x0000002122217210 */ /* 0x000fe20007ffe020 */
[----:B------:R-:W-:Y:S01]  /*3910*/  IMAD R32, R23, 0x10, R28 ;  /* 0x0000001017207824 */ /* 0x000fe200078e021c */
[----:B------:R0:W2:Y:S01]  /*3920*/  @!P5 LDG.E.U8 R180, desc[UR26][R16.64] ;  /* 0x0000001a10b4d981 */ /* 0x0000a2000c1e1100 */
[----:B------:R-:W-:-:S02]  /*3930*/  SHF.R.U32.HI R21, RZ, 0xf, R35 ;  /* 0x0000000fff157819 */ /* 0x000fc40000011623 */
[----:B------:R-:W-:Y:S01]  /*3940*/  LOP3.LUT R20, R18, 0xf00, RZ, 0xe2, !PT ;  /* 0x00000f0012147812 */ /* 0x000fe200078ee2ff */
[----:B------:R-:W-:Y:S01]  /*3950*/  IMAD.SHL.U32 R15, R127, 0x10, RZ ;  /* 0x000000107f0f7824 */ /* 0x000fe200078e00ff */
[----:B------:R-:W-:Y:S02]  /*3960*/  SHF.R.S32.HI R23, RZ, 0x1f, R14 ;  /* 0x0000001fff177819 */ /* 0x000fe4000001140e */
[-C--:B------:R-:W-:Y:S01]  /*3970*/  IADD3 R18, P5, PT, R14, R80.reuse, RZ ;  /* 0x000000500e127210 */ /* 0x080fe20007fbe0ff */
[----:B------:R-:W-:Y:S01]  /*3980*/  IMAD R26, R19, 0x1000, R20 ;  /* 0x00001000131a7824 */ /* 0x000fe200078e0214 */
[----:B------:R-:W-:Y:S02]  /*3990*/  LOP3.LUT P3, RZ, R21, 0x1, RZ, 0xc0, !PT ;  /* 0x0000000115ff7812 */ /* 0x000fe4000786c0ff */
[----:B------:R-:W-:Y:S01]  /*39a0*/  SHF.R.S32.HI R21, RZ, 0x1f, R15 ;  /* 0x0000001fff157819 */ /* 0x000fe2000001140f */
[----:B------:R-:W-:Y:S01]  /*39b0*/  IMAD.X R19, R23, 0x1, R65, P5 ;  /* 0x0000000117137824 */ /* 0x000fe200028e0641 */
[----:B------:R-:W-:-:S02]  /*39c0*/  IADD3 R20, P5, PT, R15, R80, RZ ;  /* 0x000000500f147210 */ /* 0x000fc40007fbe0ff */
[--C-:B0-----:R-:W-:Y:S01]  /*39d0*/  SHF.R.U32.HI R17, RZ, 0xe, R35.reuse ;  /* 0x0000000eff117819 */ /* 0x101fe20000011623 */
[----:B------:R-:W-:Y:S01]  /*39e0*/  IMAD R16, R127, 0x11, RZ ;  /* 0x000000117f107824 */ /* 0x000fe200078e02ff */
[----:B------:R-:W-:Y:S01]  /*39f0*/  SHF.R.U32.HI R23, RZ, 0xd, R35 ;  /* 0x0000000dff177819 */ /* 0x000fe20000011623 */
[----:B------:R-:W-:Y:S01]  /*3a00*/  IMAD.X R21, R21, 0x1, R65, P5 ;  /* 0x0000000115157824 */ /* 0x000fe200028e0641 */
[----:B------:R-:W-:Y:S01]  /*3a10*/  LOP3.LUT P5, RZ, R17, 0x1, RZ, 0xc0, !PT ;  /* 0x0000000111ff7812 */ /* 0x000fe200078ac0ff */
[----:B------:R0:W2:Y:S01]  /*3a20*/  @!P0 LDG.E.U8 R140, desc[UR26][R18.64] ;  /* 0x0000001a128c8981 */ /* 0x0000a2000c1e1100 */
[----:B------:R-:W-:-:S03]  /*3a30*/  SHF.R.S32.HI R25, RZ, 0x1f, R16 ;  /* 0x0000001fff197819 */ /* 0x000fc60000011410 */
[----:B------:R1:W2:Y:S01]  /*3a40*/  @P3 LDG.E.U8 R240, desc[UR26][R20.64] ;  /* 0x0000001a14f03981 */ /* 0x0002a2000c1e1100 */
[----:B------:R-:W-:Y:S01]  /*3a50*/  IADD3 R22, P3, PT, R16, R80, RZ ;  /* 0x0000005010167210 */ /* 0x000fe20007f7e0ff */
[----:B------:R-:W-:Y:S01]  /*3a60*/  IMAD R17, R127, 0x12, RZ ;  /* 0x000000127f117824 */ /* 0x000fe200078e02ff */
[----:B------:R-:W-:-:S03]  /*3a70*/  LOP3.LUT P0, RZ, R23, 0x1, RZ, 0xc0, !PT ;  /* 0x0000000117ff7812 */ /* 0x000fc6000780c0ff */
[----:B------:R-:W-:Y:S01]  /*3a80*/  IMAD.X R23, R25, 0x1, R65, P3 ;  /* 0x0000000119177824 */ /* 0x000fe200018e0641 */
[----:B0-----:R-:W-:Y:S01]  /*3a90*/  SHF.R.U32.HI R19, RZ, 0xc, R35 ;  /* 0x0000000cff137819 */ /* 0x001fe20000011623 */
[----:B------:R-:W-:Y:S01]  /*3aa0*/  IMAD R18, R127, 0x13, RZ ;  /* 0x000000137f127824 */ /* 0x000fe200078e02ff */
[----:B------:R-:W-:Y:S02]  /*3ab0*/  SHF.R.S32.HI R25, RZ, 0x1f, R17 ;  /* 0x0000001fff197819 */ /* 0x000fe40000011411 */
[-C--:B------:R-:W-:Y:S01]  /*3ac0*/  IADD3 R24, P3, PT, R17, R80.reuse, RZ ;  /* 0x0000005011187210 */ /* 0x080fe20007f7e0ff */
[----:B------:R0:W2:Y:S01]  /*3ad0*/  @P5 LDG.E.U8 R201, desc[UR26][R22.64] ;  /* 0x0000001a16c95981 */ /* 0x0000a2000c1e1100 */
[----:B------:R-:W-:Y:S01]  /*3ae0*/  LOP3.LUT P5, RZ, R19, 0x1, RZ, 0xc0, !PT ;  /* 0x0000000113ff7812 */ /* 0x000fe200078ac0ff */
[----:B------:R-:W-:Y:S01]  /*3af0*/  IMAD.IADD R38, R38, 0x1, R39 ;  /* 0x0000000126267824 */ /* 0x000fe200078e0227 */
[----:B-1----:R-:W-:Y:S01]  /*3b00*/  SHF.R.S32.HI R21, RZ, 0x1f, R18 ;  /* 0x0000001fff157819 */ /* 0x002fe20000011412 */
[----:B------:R-:W-:Y:S01]  /*3b10*/  IMAD.X R25, R25, 0x1, R65, P3 ;  /* 0x0000000119197824 */ /* 0x000fe200018e0641 */
[----:B------:R-:W-:-:S02]  /*3b20*/  IADD3 R28, P3, PT, R18, R80, RZ ;  /* 0x00000050121c7210 */ /* 0x000fc40007f7e0ff */
[----:B------:R-:W-:Y:S02]  /*3b30*/  SHF.R.U32.HI R19, RZ, 0xb, R35 ;  /* 0x0000000bff137819 */ /* 0x000fe40000011623 */
[----:B------:R-:W-:Y:S01]  /*3b40*/  LOP3.LUT R38, R38, 0x3, RZ, 0xc0, !PT ;  /* 0x0000000326267812 */ /* 0x000fe200078ec0ff */
[----:B------:R1:W2:Y:S01]  /*3b50*/  @P0 LDG.E.U8 R131, desc[UR26][R24.64] ;  /* 0x0000001a18830981 */ /* 0x0002a2000c1e1100 */
[----:B------:R-:W-:Y:S01]  /*3b60*/  IMAD.X R29, R21, 0x1, R65, P3 ;  /* 0x00000001151d7824 */ /* 0x000fe200018e0641 */
[----:B------:R-:W-:Y:S01]  /*3b70*/  LOP3.LUT P0, RZ, R19, 0x1, RZ, 0xc0, !PT ;  /* 0x0000000113ff7812 */ /* 0x000fe2000780c0ff */
[C---:B------:R-:W-:Y:S01]  /*3b80*/  IMAD R19, R127.reuse, 0x14, RZ ;  /* 0x000000147f137824 */ /* 0x040fe200078e02ff */
[----:B------:R-:W-:Y:S02]  /*3b90*/  IADD3 R36, PT, PT, R38, R37, R36 ;  /* 0x0000002526247210 */ /* 0x000fe40007ffe024 */
[----:B------:R3:W2:Y:S01]  /*3ba0*/  @P5 LDG.E.U8 R230, desc[UR26][R28.64] ;  /* 0x0000001a1ce65981 */ /* 0x0006a2000c1e1100 */
[----:B------:R-:W-:Y:S01]  /*3bb0*/  IMAD R20, R127, 0x15, RZ ;  /* 0x000000157f147824 */ /* 0x000fe200078e02ff */
[----:B0-----:R-:W-:-:S02]  /*3bc0*/  SHF.R.S32.HI R23, RZ, 0x1f, R19 ;  /* 0x0000001fff177819 */ /* 0x001fc40000011413 */
[----:B-1----:R-:W-:Y:S01]  /*3bd0*/  IADD3 R24, P5, PT, R19, R80, RZ ;  /* 0x0000005013187210 */ /* 0x002fe20007fbe0ff */
[----:B------:R-:W-:Y:S01]  /*3be0*/  IMAD.SHL.U32 R22, R36, 0x100, RZ ;  /* 0x0000010024167824 */ /* 0x000fe200078e00ff */
[----:B------:R-:W-:-:S03]  /*3bf0*/  SHF.R.U32.HI R21, RZ, 0xa, R35 ;  /* 0x0000000aff157819 */ /* 0x000fc60000011623 */
[----:B------:R-:W-:Y:S01]  /*3c00*/  IMAD.X R25, R23, 0x1, R65, P5 ;  /* 0x0000000117197824 */ /* 0x000fe200028e0641 */
[----:B------:R-:W-:Y:S02]  /*3c10*/  LOP3.LUT P3, RZ, R21, 0x1, RZ, 0xc0, !PT ;  /* 0x0000000115ff7812 */ /* 0x000fe4000786c0ff */
[----:B------:R-:W-:Y:S02]  /*3c20*/  SHF.R.S32.HI R21, RZ, 0x1f, R20 ;  /* 0x0000001fff157819 */ /* 0x000fe40000011414 */
[----:B------:R-:W-:Y:S01]  /*3c30*/  IADD3 R30, P5, PT, R20, R80, RZ ;  /* 0x00000050141e7210 */ /* 0x000fe20007fbe0ff */
[----:B------:R0:W2:Y:S01]  /*3c40*/  @P0 LDG.E.U8 R214, desc[UR26][R24.64] ;  /* 0x0000001a18d60981 */ /* 0x0000a2000c1e1100 */
[----:B------:R-:W-:-:S03]  /*3c50*/  LOP3.LUT R22, R22, 0xf00, RZ, 0xe2, !PT ;  /* 0x00000f0016167812 */ /* 0x000fc600078ee2ff */
[----:B------:R-:W-:Y:S02]  /*3c60*/  IMAD.X R31, R21, 0x1, R65, P5 ;  /* 0x00000001151f7824 */ /* 0x000fe400028e0641 */
[----:B------:R-:W-:Y:S01]  /*3c70*/  IMAD R34, R33, 0x1000, R22 ;  /* 0x0000100021227824 */ /* 0x000fe200078e0216 */
[--C-:B------:R-:W-:Y:S01]  /*3c80*/  SHF.R.U32.HI R22, RZ, 0x9, R35.reuse ;  /* 0x00000009ff167819 */ /* 0x100fe20000011623 */
[C---:B------:R-:W-:Y:S01]  /*3c90*/  IMAD R21, R127.reuse, 0x16, RZ ;  /* 0x000000167f157824 */ /* 0x040fe200078e02ff */
[----:B------:R-:W-:Y:S02]  /*3ca0*/  PRMT R200, RZ, 0x7610, R200 ;  /* 0x00007610ffc87816 */ /* 0x000fe400000000c8 */
[----:B------:R-:W-:Y:S01]  /*3cb0*/  LOP3.LUT P0, RZ, R22, 0x1, RZ, 0xc0, !PT ;  /* 0x0000000116ff7812 */ /* 0x000fe2000780c0ff */
[----:B------:R-:W-:Y:S01]  /*3cc0*/  IMAD R22, R127, 0x17, RZ ;  /* 0x000000177f167824 */ /* 0x000fe200078e02ff */
[----:B---3--:R-:W-:Y:S02]  /*3cd0*/  SHF.R.U32.HI R29, RZ, 0x8, R35 ;  /* 0x00000008ff1d7819 */ /* 0x008fe40000011623 */
[----:B------:R-:W-:Y:S01]  /*3ce0*/  LOP3.LUT R23, R32, 0xff, RZ, 0xc0, !PT ;  /* 0x000000ff20177812 */ /* 0x000fe200078ec0ff */
[----:B------:R1:W3:Y:S01]  /*3cf0*/  @P3 LDG.E.U8 R200, desc[UR26][R30.64] ;  /* 0x0000001a1ec83981 */ /* 0x0002e2000c1e1100 */
[----:B------:R-:W-:-:S02]  /*3d00*/  SHF.R.S32.HI R33, RZ, 0x1f, R21 ;  /* 0x0000001fff217819 */ /* 0x000fc40000011415 */
[-C--:B------:R-:W-:Y:S01]  /*3d10*/  IADD3 R28, P5, PT, R21, R80.reuse, RZ ;  /* 0x00000050151c7210 */ /* 0x080fe20007fbe0ff */
[----:B------:R-:W-:Y:S01]  /*3d20*/  IMAD.IADD R79, R26, 0x1, R23 ;  /* 0x000000011a4f7824 */ /* 0x000fe200078e0217 */
[----:B------:R-:W-:Y:S02]  /*3d30*/  LOP3.LUT P3, RZ, R29, 0x1, RZ, 0xc0, !PT ;  /* 0x000000011dff7812 */ /* 0x000fe4000786c0ff */
[----:B------:R-:W-:Y:S01]  /*3d40*/  SHF.R.S32.HI R23, RZ, 0x1f, R22 ;  /* 0x0000001fff177819 */ /* 0x000fe20000011416 */
[----:B------:R-:W-:Y:S01]  /*3d50*/  IMAD.X R29, R33, 0x1, R65, P5 ;  /* 0x00000001211d7824 */ /* 0x000fe200028e0641 */
[----:B------:R-:W-:Y:S02]  /*3d60*/  IADD3 R32, P5, PT, R22, R80, RZ ;  /* 0x0000005016207210 */ /* 0x000fe40007fbe0ff */
[----:B------:R-:W-:-:S03]  /*3d70*/  PRMT R184, RZ, 0x7610, R184 ;  /* 0x00007610ffb87816 */ /* 0x000fc600000000b8 */
[----:B------:R-:W-:Y:S01]  /*3d80*/  IMAD.X R33, R23, 0x1, R65, P5 ;  /* 0x0000000117217824 */ /* 0x000fe200028e0641 */
[----:B------:R-:W-:Y:S01]  /*3d90*/  PRMT R142, RZ, 0x7610, R142 ;  /* 0x00007610ff8e7816 */ /* 0x000fe2000000008e */
[C---:B------:R-:W-:Y:S01]  /*3da0*/  IMAD R23, R127.reuse, 0x18, RZ ;  /* 0x000000187f177824 */ /* 0x040fe200078e02ff */
[--C-:B0-----:R-:W-:Y:S01]  /*3db0*/  SHF.R.U32.HI R24, RZ, 0x7, R35.reuse ;  /* 0x00000007ff187819 */ /* 0x101fe20000011623 */
[----:B------:R0:W2:Y:S01]  /*3dc0*/  @P0 LDG.E.U8 R184, desc[UR26][R28.64] ;  /* 0x0000001a1cb80981 */ /* 0x0000a2000c1e1100 */
[----:B------:R-:W-:Y:S02]  /*3dd0*/  SHF.R.U32.HI R26, RZ, 0x6, R35 ;  /* 0x00000006ff1a7819 */ /* 0x000fe40000011623 */
[----:B------:R-:W-:Y:S01]  /*3de0*/  LOP3.LUT P0, RZ, R24, 0x1, RZ, 0xc0, !PT ;  /* 0x0000000118ff7812 */ /* 0x000fe2000780c0ff */
[----:B------:R-:W-:Y:S01]  /*3df0*/  IMAD R24, R127, 0x19, RZ ;  /* 0x000000197f187824 */ /* 0x000fe200078e02ff */
[----:B------:R-:W-:Y:S01]  /*3e00*/  LOP3.LUT R25, R40, 0xff, RZ, 0xc0, !PT ;  /* 0x000000ff28197812 */ /* 0x000fe200078ec0ff */
[----:B------:R4:W2:Y:S01]  /*3e10*/  @P3 LDG.E.U8 R142, desc[UR26][R32.64] ;  /* 0x0000001a208e3981 */ /* 0x0008a2000c1e1100 */
[----:B-1----:R-:W-:-:S02]  /*3e20*/  SHF.R.S32.HI R31, RZ, 0x1f, R23 ;  /* 0x0000001fff1f7819 */ /* 0x002fc40000011417 */
[-C--:B------:R-:W-:Y:S02]  /*3e30*/  IADD3 R30, P5, PT, R23, R80.reuse, RZ ;  /* 0x00000050171e7210 */ /* 0x080fe40007fbe0ff */
[----:B------:R-:W-:Y:S01]  /*3e40*/  LOP3.LUT P3, RZ, R26, 0x1, RZ, 0xc0, !PT ;  /* 0x000000011aff7812 */ /* 0x000fe2000786c0ff */
[----:B------:R-:W-:Y:S01]  /*3e50*/  IMAD.IADD R36, R34, 0x1, R25 ;  /* 0x0000000122247824 */ /* 0x000fe200078e0219 */
[----:B------:R-:W-:Y:S01]  /*3e60*/  SHF.R.S32.HI R25, RZ, 0x1f, R24 ;  /* 0x0000001fff197819 */ /* 0x000fe20000011418 */
[----:B------:R-:W-:Y:S01]  /*3e70*/  IMAD.X R31, R31, 0x1, R65, P5 ;  /* 0x000000011f1f7824 */ /* 0x000fe200028e0641 */
[----:B0-----:R-:W-:Y:S02]  /*3e80*/  IADD3 R28, P5, PT, R24, R80, RZ ;  /* 0x00000050181c7210 */ /* 0x001fe40007fbe0ff */
[----:B------:R-:W-:Y:S02]  /*3e90*/  PRMT R236, RZ, 0x7610, R236 ;  /* 0x00007610ffec7816 */ /* 0x000fe400000000ec */
[----:B------:R-:W-:Y:S01]  /*3ea0*/  PRMT R195, RZ, 0x7610, R195 ;  /* 0x00007610ffc37816 */ /* 0x000fe200000000c3 */
[----:B------:R-:W-:Y:S01]  /*3eb0*/  IMAD.X R29, R25, 0x1, R65, P5 ;  /* 0x00000001191d7824 */ /* 0x000fe200028e0641 */
[--C-:B------:R-:W-:Y:S01]  /*3ec0*/  SHF.R.U32.HI R26, RZ, 0x5, R35.reuse ;  /* 0x00000005ff1a7819 */ /* 0x100fe20000011623 */
[----:B------:R-:W-:Y:S01]  /*3ed0*/  IMAD R25, R127, 0x1a, RZ ;  /* 0x0000001a7f197824 */ /* 0x000fe200078e02ff */
[----:B------:R0:W2:Y:S01]  /*3ee0*/  @P0 LDG.E.U8 R236, desc[UR26][R30.64] ;  /* 0x0000001a1eec0981 */ /* 0x0000a2000c1e1100 */
[----:B----4-:R-:W-:-:S02]  /*3ef0*/  SHF.R.U32.HI R33, RZ, 0x4, R35 ;  /* 0x00000004ff217819 */ /* 0x010fc40000011623 */
[----:B------:R-:W-:Y:S01]  /*3f00*/  LOP3.LUT P0, RZ, R26, 0x1, RZ, 0xc0, !PT ;  /* 0x000000011aff7812 */ /* 0x000fe2000780c0ff */
[----:B------:R1:W4:Y:S01]  /*3f10*/  @P3 LDG.E.U8 R195, desc[UR26][R28.64] ;  /* 0x0000001a1cc33981 */ /* 0x000322000c1e1100 */
[----:B------:R-:W-:Y:S01]  /*3f20*/  SHF.R.S32.HI R37, RZ, 0x1f, R25 ;  /* 0x0000001fff257819 */ /* 0x000fe20000011419 */
[----:B------:R-:W-:Y:S01]  /*3f30*/  IMAD R26, R127, 0x1b, RZ ;  /* 0x0000001b7f1a7824 */ /* 0x000fe200078e02ff */
[-C--:B------:R-:W-:Y:S02]  /*3f40*/  IADD3 R32, P3, PT, R25, R80.reuse, RZ ;  /* 0x0000005019207210 */ /* 0x080fe40007f7e0ff */
[----:B------:R-:W-:Y:S02]  /*3f50*/  LOP3.LUT P5, RZ, R33, 0x1, RZ, 0xc0, !PT ;  /* 0x0000000121ff7812 */ /* 0x000fe400078ac0ff */
[----:B0-----:R-:W-:Y:S01]  /*3f60*/  SHF.R.S32.HI R31, RZ, 0x1f, R26 ;  /* 0x0000001fff1f7819 */ /* 0x001fe2000001141a */
[----:B------:R-:W-:Y:S01]  /*3f70*/  IMAD.X R33, R37, 0x1, R65, P3 ;  /* 0x0000000125217824 */ /* 0x000fe200018e0641 */
[----:B------:R-:W-:-:S02]  /*3f80*/  IADD3 R30, P3, PT, R26, R80, RZ ;  /* 0x000000501a1e7210 */ /* 0x000fc40007f7e0ff */
[----:B-1----:R-:W-:Y:S02]  /*3f90*/  SHF.R.U32.HI R28, RZ, 0x2, R35 ;  /* 0x00000002ff1c7819 */ /* 0x002fe40000011623 */
[----:B------:R-:W-:Y:S01]  /*3fa0*/  PRMT R189, RZ, 0x7610, R189 ;  /* 0x00007610ffbd7816 */ /* 0x000fe200000000bd */
[----:B------:R-:W-:Y:S01]  /*3fb0*/  IMAD.X R31, R31, 0x1, R65, P3 ;  /* 0x000000011f1f7824 */ /* 0x000fe200018e0641 */
[----:B------:R-:W-:Y:S02]  /*3fc0*/  PRMT R224, RZ, 0x7610, R224 ;  /* 0x00007610ffe07816 */ /* 0x000fe400000000e0 */
[----:B------:R-:W-:Y:S01]  /*3fd0*/  LOP3.LUT P3, RZ, R28, 0x1, RZ, 0xc0, !PT ;  /* 0x000000011cff7812 */ /* 0x000fe2000786c0ff */
[----:B------:R-:W-:Y:S01]  /*3fe0*/  IMAD R28, R127, 0x1c, RZ ;  /* 0x0000001c7f1c7824 */ /* 0x000fe200078e02ff */
[----:B------:R-:W-:Y:S01]  /*3ff0*/  SHF.R.U32.HI R29, RZ, 0x3, R35 ;  /* 0x00000003ff1d7819 */ /* 0x000fe20000011623 */
[----:B------:R0:W2:Y:S03]  /*4000*/  @P0 LDG.E.U8 R189, desc[UR26][R32.64] ;  /* 0x0000001a20bd0981 */ /* 0x0000a6000c1e1100 */
[----:B------:R-:W-:Y:S01]  /*4010*/  LOP3.LUT P0, RZ, R29, 0x1, RZ, 0xc0, !PT ;  /* 0x000000011dff7812 */ /* 0x000fe2000780c0ff */
[----:B------:R1:W2:Y:S01]  /*4020*/  @P5 LDG.E.U8 R224, desc[UR26][R30.64] ;  /* 0x0000001a1ee05981 */ /* 0x0002a2000c1e1100 */
[----:B------:R-:W-:Y:S01]  /*4030*/  IMAD R29, R127, 0x1d, RZ ;  /* 0x0000001d7f1d7824 */ /* 0x000fe200078e02ff */
[----:B0-----:R-:W-:-:S02]  /*4040*/  SHF.R.S32.HI R33, RZ, 0x1f, R28 ;  /* 0x0000001fff217819 */ /* 0x001fc4000001141c */
[----:B------:R-:W-:Y:S02]  /*4050*/  IADD3 R32, P5, PT, R28, R80, RZ ;  /* 0x000000501c207210 */ /* 0x000fe40007fbe0ff */
[----:B------:R-:W-:-:S03]  /*4060*/  SHF.R.S32.HI R37, RZ, 0x1f, R29 ;  /* 0x0000001fff257819 */ /* 0x000fc6000001141d */
[----:B------:R-:W-:Y:S01]  /*4070*/  IMAD.X R33, R33, 0x1, R65, P5 ;  /* 0x0000000121217824 */ /* 0x000fe200028e0641 */
[----:B------:R-:W-:Y:S02]  /*4080*/  IADD3 R34, P5, PT, R29, R80, RZ ;  /* 0x000000501d227210 */ /* 0x000fe40007fbe0ff */
[----:B-1----:R-:W-:Y:S02]  /*4090*/  SHF.R.U32.HI R30, RZ, 0x1, R35 ;  /* 0x00000001ff1e7819 */ /* 0x002fe40000011623 */
[----:B------:R-:W-:Y:S01]  /*40a0*/  PRMT R218, RZ, 0x7610, R218 ;  /* 0x00007610ffda7816 */ /* 0x000fe200000000da */
[----:B------:R-:W-:Y:S01]  /*40b0*/  IMAD.X R35, R37, 0x1, R65, P5 ;  /* 0x0000000125237824 */ /* 0x000fe200028e0641 */
[----:B------:R-:W-:Y:S01]  /*40c0*/  LOP3.LUT P5, RZ, R30, 0x1, RZ, 0xc0, !PT ;  /* 0x000000011eff7812 */ /* 0x000fe200078ac0ff */
[C---:B------:R-:W-:Y:S01]  /*40d0*/  IMAD R30, R127.reuse, 0x1e, RZ ;  /* 0x0000001e7f1e7824 */ /* 0x040fe200078e02ff */
[----:B------:R-:W-:Y:S01]  /*40e0*/  PRMT R196, RZ, 0x7610, R196 ;  /* 0x00007610ffc47816 */ /* 0x000fe200000000c4 */
[----:B------:R-:W-:Y:S01]  /*40f0*/  IMAD R31, R127, 0x1f, RZ ;  /* 0x0000001f7f1f7824 */ /* 0x000fe200078e02ff */
[----:B------:R-:W-:Y:S01]  /*4100*/  PRMT R79, R79, 0x5410, R36 ;  /* 0x000054104f4f7816 */ /* 0x000fe20000000024 */
[----:B------:R0:W2:Y:S01]  /*4110*/  @P0 LDG.E.U8 R218, desc[UR26][R32.64] ;  /* 0x0000001a20da0981 */ /* 0x0000a2000c1e1100 */
[----:B------:R-:W-:-:S02]  /*4120*/  SHF.R.S32.HI R37, RZ, 0x1f, R30 ;  /* 0x0000001fff257819 */ /* 0x000fc4000001141e */
[-C--:B------:R-:W-:Y:S01]  /*4130*/  IADD3 R36, P0, PT, R30, R80.reuse, RZ ;  /* 0x000000501e247210 */ /* 0x080fe20007f1e0ff */
[----:B------:R1:W2:Y:S01]  /*4140*/  @P3 LDG.E.U8 R196, desc[UR26][R34.64] ;  /* 0x0000001a22c43981 */ /* 0x0002a2000c1e1100 */
[----:B------:R-:W-:Y:S02]  /*4150*/  SHF.R.S32.HI R39, RZ, 0x1f, R31 ;  /* 0x0000001fff277819 */ /* 0x000fe4000001141f */
[----:B------:R-:W-:Y:S01]  /*4160*/  IADD3 R38, P3, PT, R31, R80, RZ ;  /* 0x000000501f267210 */ /* 0x000fe20007f7e0ff */
[--C-:B------:R-:W-:Y:S01]  /*4170*/  IMAD.X R37, R37, 0x1, R65.reuse, P0 ;  /* 0x0000000125257824 */ /* 0x100fe200000e0641 */
[----:B------:R-:W-:Y:S01]  /*4180*/  PRMT R182, RZ, 0x7610, R182 ;  /* 0x00007610ffb67816 */ /* 0x000fe200000000b6 */
[----:B0-----:R-:W-:Y:S01]  /*4190*/  IMAD R33, R127, 0x21, RZ ;  /* 0x000000217f217824 */ /* 0x001fe200078e02ff */
[----:B------:R-:W-:Y:S01]  /*41a0*/  SHF.R.U64 R41, R79, 0x1f, RZ ;  /* 0x0000001f4f297819 */ /* 0x000fe200000012ff */
[----:B------:R-:W-:Y:S01]  /*41b0*/  IMAD.X R39, R39, 0x1, R65, P3 ;  /* 0x0000000127277824 */ /* 0x000fe200018e0641 */
[----:B------:R-:W-:Y:S01]  /*41c0*/  PRMT R146, RZ, 0x7610, R146 ;  /* 0x00007610ff927816 */ /* 0x000fe20000000092 */
[----:B------:R-:W-:Y:S01]  /*41d0*/  IMAD.SHL.U32 R32, R127, 0x20, RZ ;  /* 0x000000207f207824 */ /* 0x000fe200078e00ff */
[----:B------:R-:W-:Y:S01]  /*41e0*/  SHF.R.U64 R40, R79, 0x1e, RZ ;  /* 0x0000001e4f287819 */ /* 0x000fe200000012ff */
[----:B------:R0:W2:Y:S01]  /*41f0*/  @P5 LDG.E.U8 R182, desc[UR26][R36.64] ;  /* 0x0000001a24b65981 */ /* 0x0000a2000c1e1100 */
[----:B------:R-:W-:-:S02]  /*4200*/  LOP3.LUT R27, R27, 0x3f, RZ, 0xc0, !PT ;  /* 0x0000003f1b1b7812 */ /* 0x000fc400078ec0ff */
[----:B------:R-:W-:Y:S01]  /*4210*/  LOP3.LUT P0, RZ, R41, 0x1, RZ, 0xc0, !PT ;  /* 0x0000000129ff7812 */ /* 0x000fe2000780c0ff */
[----:B------:R0:W2:Y:S01]  /*4220*/  @!P4 LDG.E.U8 R146, desc[UR26][R38.64] ;  /* 0x0000001a2692c981 */ /* 0x0000a2000c1e1100 */
[----:B------:R-:W-:Y:S01]  /*4230*/  PRMT R232, RZ, 0x7610, R232 ;  /* 0x00007610ffe87816 */ /* 0x000fe200000000e8 */
[----:B------:R-:W-:Y:S01]  /*4240*/  VIADD R64, R130, UR7 ;  /* 0x0000000782407c36 */ /* 0x000fe20008000000 */
[----:B------:R-:W-:Y:S02]  /*4250*/  LOP3.LUT P3, RZ, R40, 0x1, RZ, 0xc0, !PT ;  /* 0x0000000128ff7812 */ /* 0x000fe4000786c0ff */
[----:B------:R-:W-:Y:S02]  /*4260*/  SHF.R.S32.HI R43, RZ, 0x1f, R33 ;  /* 0x0000001fff2b7819 */ /* 0x000fe40000011421 */
[-C--:B------:R-:W-:Y:S01]  /*4270*/  IADD3 R42, P5, PT, R33, R80.reuse, RZ ;  /* 0x00000050212a7210 */ /* 0x080fe20007fbe0ff */
[----:B------:R-:W-:Y:S01]  /*4280*/  IMAD R141, R27, UR4, RZ ;  /* 0x000000041b8d7c24 */ /* 0x000fe2000f8e02ff */
[----:B-1----:R-:W-:Y:S01]  /*4290*/  SHF.R.S32.HI R35, RZ, 0x1f, R32 ;  /* 0x0000001fff237819 */ /* 0x002fe20000011420 */
[----:B------:R-:W2:Y:S01]  /*42a0*/  @!P6 LDG.E.U8 R232, desc[UR26][R64.64] ;  /* 0x0000001a40e8e981 */ /* 0x000ea2000c1e1100 */
[----:B------:R-:W-:-:S02]  /*42b0*/  IADD3 R40, P4, PT, R32, R80, RZ ;  /* 0x0000005020287210 */ /* 0x000fc40007f9e0ff */
[----:B------:R-:W-:Y:S01]  /*42c0*/  SHF.R.U64 R34, R79, 0x1c, RZ ;  /* 0x0000001c4f227819 */ /* 0x000fe200000012ff */
[--C-:B------:R-:W-:Y:S01]  /*42d0*/  IMAD.X R43, R43, 0x1, R65.reuse, P5 ;  /* 0x000000012b2b7824 */ /* 0x100fe200028e0641 */
[----:B------:R-:W-:Y:S01]  /*42e0*/  PRMT R234, RZ, 0x7610, R234 ;  /* 0x00007610ffea7816 */ /* 0x000fe200000000ea */
[----:B------:R-:W-:Y:S01]  /*42f0*/  IMAD.X R41, R35, 0x1, R65, P4 ;  /* 0x0000000123297824 */ /* 0x000fe200020e0641 */
[----:B------:R-:W-:Y:S01]  /*4300*/  LOP3.LUT P5, RZ, R34, 0x1, RZ, 0xc0, !PT ;  /* 0x0000000122ff7812 */ /* 0x000fe200078ac0ff */
[----:B------:R-:W-:Y:S01]  /*4310*/  IMAD R34, R127, 0x22, RZ ;  /* 0x000000227f227824 */ /* 0x000fe200078e02ff */
[----:B------:R-:W-:Y:S01]  /*4320*/  IADD3 R136, P6, PT, R141, UR18, RZ ;  /* 0x000000128d887c10 */ /* 0x000fe2000ffde0ff */
[----:B------:R-:W-:Y:S01]  /*4330*/  IMAD R35, R127, 0x23, RZ ;  /* 0x000000237f237824 */ /* 0x000fe200078e02ff */
[----:B------:R-:W-:Y:S01]  /*4340*/  SHF.R.U64 R44, R79, 0x1d, RZ ;  /* 0x0000001d4f2c7819 */ /* 0x000fe200000012ff */
[----:B------:R1:W2:Y:S01]  /*4350*/  @P0 LDG.E.U8 R234, desc[UR26][R40.64] ;  /* 0x0000001a28ea0981 */ /* 0x0002a2000c1e1100 */
[----:B------:R-:W-:Y:S01]  /*4360*/  LEA.HI.X.SX32 R141, R141, UR19, 0x1, P6 ;  /* 0x000000138d8d7c11 */ /* 0x000fe2000b0f0eff */
[----:B------:R-:W1:Y:S01]  /*4370*/  LDCU UR4, c[0x0][0x3b0] ;  /* 0x00007600ff0477ac */ /* 0x000e620008000800 */
[----:B------:R-:W-:-:S02]  /*4380*/  LOP3.LUT P4, RZ, R44, 0x1, RZ, 0xc0, !PT ;  /* 0x000000012cff7812 */ /* 0x000fc4000788c0ff */
[----:B0-----:R-:W-:Y:S01]  /*4390*/  SHF.R.S32.HI R37, RZ, 0x1f, R34 ;  /* 0x0000001fff257819 */ /* 0x001fe20000011422 */
[----:B------:R-:W0:Y:S01]  /*43a0*/  LDCU UR7, c[0x0][0x3b0] ;  /* 0x00007600ff0777ac */ /* 0x000e220008000800 */
[----:B------:R-:W-:Y:S02]  /*43b0*/  SHF.R.S32.HI R45, RZ, 0x1f, R35 ;  /* 0x0000001fff2d7819 */ /* 0x000fe40000011423 */
[-C--:B------:R-:W-:Y:S02]  /*43c0*/  IADD3 R38, P0, PT, R34, R80.reuse, RZ ;  /* 0x0000005022267210 */ /* 0x080fe40007f1e0ff */
[-C--:B------:R-:W-:Y:S02]  /*43d0*/  IADD3 R44, P6, PT, R35, R80.reuse, RZ ;  /* 0x00000050232c7210 */ /* 0x080fe40007fde0ff */
[----:B------:R-:W-:Y:S02]  /*43e0*/  PRMT R207, RZ, 0x7610, R207 ;  /* 0x00007610ffcf7816 */ /* 0x000fe400000000cf */
[----:B------:R-:W-:Y:S01]  /*43f0*/  SHF.R.U64 R36, R79, 0x1a, RZ ;  /* 0x0000001a4f247819 */ /* 0x000fe200000012ff */
[--C-:B------:R-:W-:Y:S01]  /*4400*/  IMAD.X R39, R37, 0x1, R65.reuse, P0 ;  /* 0x0000000125277824 */ /* 0x100fe200000e0641 */
[----:B------:R-:W-:Y:S01]  /*4410*/  PRMT R210, RZ, 0x7610, R210 ;  /* 0x00007610ffd27816 */ /* 0x000fe200000000d2 */
[----:B------:R-:W-:Y:S01]  /*4420*/  IMAD.X R45, R45, 0x1, R65, P6 ;  /* 0x000000012d2d7824 */ /* 0x000fe200030e0641 */
[----:B------:R-:W-:Y:S01]  /*4430*/  SHF.R.U64 R46, R79, 0x1b, RZ ;  /* 0x0000001b4f2e7819 */ /* 0x000fe200000012ff */
[C---:B------:R-:W-:Y:S01]  /*4440*/  IMAD R37, R127.reuse, 0x25, RZ ;  /* 0x000000257f257824 */ /* 0x040fe200078e02ff */
[----:B------:R-:W-:Y:S01]  /*4450*/  PRMT R187, RZ, 0x7610, R187 ;  /* 0x00007610ffbb7816 */ /* 0x000fe200000000bb */
[----:B------:R0:W2:Y:S01]  /*4460*/  @P3 LDG.E.U8 R207, desc[UR26][R42.64] ;  /* 0x0000001a2acf3981 */ /* 0x0000a2000c1e1100 */
[----:B------:R-:W-:Y:S01]  /*4470*/  LOP3.LUT P0, RZ, R36, 0x1, RZ, 0xc0, !PT ;  /* 0x0000000124ff7812 */ /* 0x000fe2000780c0ff */
[----:B------:R-:W-:Y:S01]  /*4480*/  IMAD R36, R127, 0x24, RZ ;  /* 0x000000247f247824 */ /* 0x000fe200078e02ff */
[----:B------:R-:W-:Y:S01]  /*4490*/  LOP3.LUT P3, RZ, R46, 0x1, RZ, 0xc0, !PT ;  /* 0x000000012eff7812 */ /* 0x000fe2000786c0ff */
[----:B------:R-:W2:Y:S01]  /*44a0*/  @P5 LDG.E.U8 R210, desc[UR26][R44.64] ;  /* 0x0000001a2cd25981 */ /* 0x000ea2000c1e1100 */
[----:B------:R-:W-:-:S02]  /*44b0*/  IADD3 R48, P5, PT, R37, R80, RZ ;  /* 0x0000005025307210 */ /* 0x000fc40007fbe0ff */
[----:B-1----:R-:W-:Y:S01]  /*44c0*/  SHF.R.S32.HI R41, RZ, 0x1f, R36 ;  /* 0x0000001fff297819 */ /* 0x002fe20000011424 */
[----:B------:R1:W2:Y:S01]  /*44d0*/  @P4 LDG.E.U8 R187, desc[UR26][R38.64] ;  /* 0x0000001a26bb4981 */ /* 0x0002a2000c1e1100 */
[----:B0-----:R-:W-:Y:S02]  /*44e0*/  SHF.R.S32.HI R43, RZ, 0x1f, R37 ;  /* 0x0000001fff2b7819 */ /* 0x001fe40000011425 */
[----:B------:R-:W-:Y:S02]  /*44f0*/  IADD3 R40, P4, PT, R36, R80, RZ ;  /* 0x0000005024287210 */ /* 0x000fe40007f9e0ff */
[----:B------:R-:W-:Y:S01]  /*4500*/  SHF.R.U64 R42, R79, 0x18, RZ ;  /* 0x000000184f2a7819 */ /* 0x000fe200000012ff */
[--C-:B------:R-:W-:Y:S01]  /*4510*/  IMAD.X R49, R43, 0x1, R65.reuse, P5 ;  /* 0x000000012b317824 */ /* 0x100fe200028e0641 */
[----:B------:R-:W-:Y:S02]  /*4520*/  SHF.R.U64 R46, R79, 0x19, RZ ;  /* 0x000000194f2e7819 */ /* 0x000fe400000012ff */
[----:B------:R-:W-:Y:S01]  /*4530*/  PRMT R188, RZ, 0x7610, R188 ;  /* 0x00007610ffbc7816 */ /* 0x000fe200000000bc */
[C---:B-1----:R-:W-:Y:S01]  /*4540*/  IMAD R39, R127.reuse, 0x27, RZ ;  /* 0x000000277f277824 */ /* 0x042fe200078e02ff */
[----:B------:R-:W-:Y:S01]  /*4550*/  LOP3.LUT P5, RZ, R42, 0x1, RZ, 0xc0, !PT ;  /* 0x000000012aff7812 */ /* 0x000fe200078ac0ff */
[----:B------:R-:W-:Y:S01]  /*4560*/  IMAD R38, R127, 0x26, RZ ;  /* 0x000000267f267824 */ /* 0x000fe200078e02ff */
[----:B------:R-:W-:Y:S01]  /*4570*/  PRMT R194, RZ, 0x7610, R194 ;  /* 0x00007610ffc27816 */ /* 0x000fe200000000c2 */
[----:B------:R-:W-:Y:S01]  /*4580*/  IMAD.X R41, R41, 0x1, R65, P4 ;  /* 0x0000000129297824 */ /* 0x000fe200020e0641 */
[----:B------:R-:W-:Y:S01]  /*4590*/  LOP3.LUT P4, RZ, R46, 0x1, RZ, 0xc0, !PT ;  /* 0x000000012eff7812 */ /* 0x000fe2000788c0ff */
[----:B------:R-:W2:Y:S01]  /*45a0*/  @P0 LDG.E.U8 R188, desc[UR26][R48.64] ;  /* 0x0000001a30bc0981 */ /* 0x000ea2000c1e1100 */
[----:B------:R-:W-:-:S02]  /*45b0*/  SHF.R.S32.HI R45, RZ, 0x1f, R39 ;  /* 0x0000001fff2d7819 */ /* 0x000fc40000011427 */
[----:B------:R-:W-:Y:S01]  /*45c0*/  SHF.R.U64 R47, R79, 0x17, RZ ;  /* 0x000000174f2f7819 */ /* 0x000fe200000012ff */
[----:B------:R0:W2:Y:S01]  /*45d0*/  @P3 LDG.E.U8 R194, desc[UR26][R40.64] ;  /* 0x0000001a28c23981 */ /* 0x0000a2000c1e1100 */
[-C--:B------:R-:W-:Y:S02]  /*45e0*/  IADD3 R46, P6, PT, R39, R80.reuse, RZ ;  /* 0x00000050272e7210 */ /* 0x080fe40007fde0ff */
[----:B------:R-:W-:Y:S02]  /*45f0*/  SHF.R.S32.HI R43, RZ, 0x1f, R38 ;  /* 0x0000001fff2b7819 */ /* 0x000fe40000011426 */
[----:B------:R-:W-:Y:S02]  /*4600*/  IADD3 R42, P0, PT, R38, R80, RZ ;  /* 0x00000050262a7210 */ /* 0x000fe40007f1e0ff */
[----:B------:R-:W-:Y:S02]  /*4610*/  SHF.R.U64 R44, R79, 0x16, RZ ;  /* 0x000000164f2c7819 */ /* 0x000fe400000012ff */
[----:B------:R-:W-:Y:S01]  /*4620*/  LOP3.LUT P3, RZ, R47, 0x1, RZ, 0xc0, !PT ;  /* 0x000000012fff7812 */ /* 0x000fe2000786c0ff */
[--C-:B------:R-:W-:Y:S01]  /*4630*/  IMAD.X R47, R45, 0x1, R65.reuse, P6 ;  /* 0x000000012d2f7824 */ /* 0x100fe200030e0641 */
[----:B------:R-:W-:Y:S01]  /*4640*/  PRMT R154, RZ, 0x7610, R154 ;  /* 0x00007610ff9a7816 */ /* 0x000fe2000000009a */
[----:B0-----:R-:W-:Y:S01]  /*4650*/  IMAD R41, R127, 0x29, RZ ;  /* 0x000000297f297824 */ /* 0x001fe200078e02ff */
[----:B------:R-:W-:Y:S01]  /*4660*/  PRMT R152, RZ, 0x7610, R152 ;  /* 0x00007610ff987816 */ /* 0x000fe20000000098 */
[----:B------:R-:W-:Y:S01]  /*4670*/  IMAD.X R43, R43, 0x1, R65, P0 ;  /* 0x000000012b2b7824 */ /* 0x000fe200000e0641 */
[----:B------:R-:W-:Y:S01]  /*4680*/  LOP3.LUT P0, RZ, R44, 0x1, RZ, 0xc0, !PT ;  /* 0x000000012cff7812 */ /* 0x000fe2000780c0ff */
[----:B------:R-:W-:Y:S01]  /*4690*/  IMAD R40, R127, 0x28, RZ ;  /* 0x000000287f287824 */ /* 0x000fe200078e02ff */
[----:B------:R-:W2:Y:S01]  /*46a0*/  @P5 LDG.E.U8 R154, desc[UR26][R46.64] ;  /* 0x0000001a2e9a5981 */ /* 0x000ea2000c1e1100 */
[----:B------:R-:W-:-:S02]  /*46b0*/  SHF.R.S32.HI R49, RZ, 0x1f, R41 ;  /* 0x0000001fff317819 */ /* 0x000fc40000011429 */
[-C--:B------:R-:W-:Y:S01]  /*46c0*/  IADD3 R48, P5, PT, R41, R80.reuse, RZ ;  /* 0x0000005029307210 */ /* 0x080fe20007fbe0ff */
[----:B------:R0:W2:Y:S01]  /*46d0*/  @P4 LDG.E.U8 R152, desc[UR26][R42.64] ;  /* 0x0000001a2a984981 */ /* 0x0000a2000c1e1100 */
[----:B------:R-:W-:Y:S02]  /*46e0*/  SHF.R.S32.HI R45, RZ, 0x1f, R40 ;  /* 0x0000001fff2d7819 */ /* 0x000fe40000011428 */
[----:B------:R-:W-:Y:S02]  /*46f0*/  IADD3 R44, P4, PT, R40, R80, RZ ;  /* 0x00000050282c7210 */ /* 0x000fe40007f9e0ff */
[----:B------:R-:W-:Y:S01]  /*4700*/  SHF.R.U64 R50, R79, 0x14, RZ ;  /* 0x000000144f327819 */ /* 0x000fe200000012ff */
[----:B------:R-:W-:Y:S01]  /*4710*/  IMAD.X R49, R49, 0x1, R65, P5 ;  /* 0x0000000131317824 */ /* 0x000fe200028e0641 */
[----:B------:R-:W-:Y:S02]  /*4720*/  SHF.R.U64 R51, R79, 0x15, RZ ;  /* 0x000000154f337819 */ /* 0x000fe400000012ff */
[----:B------:R-:W-:Y:S01]  /*4730*/  PRMT R211, RZ, 0x7610, R211 ;  /* 0x00007610ffd37816 */ /* 0x000fe200000000d3 */
[C---:B0-----:R-:W-:Y:S01]  /*4740*/  IMAD R43, R127.reuse, 0x2b, RZ ;  /* 0x0000002b7f2b7824 */ /* 0x041fe200078e02ff */
[----:B------:R-:W-:Y:S01]  /*4750*/  LOP3.LUT P5, RZ, R50, 0x1, RZ, 0xc0, !PT ;  /* 0x0000000132ff7812 */ /* 0x000fe200078ac0ff */
[----:B------:R-:W-:Y:S01]  /*4760*/  IMAD R42, R127, 0x2a, RZ ;  /* 0x0000002a7f2a7824 */ /* 0x000fe200078e02ff */
[----:B------:R-:W-:Y:S01]  /*4770*/  PRMT R246, RZ, 0x7610, R246 ;  /* 0x00007610fff67816 */ /* 0x000fe200000000f6 */
[----:B------:R-:W-:Y:S01]  /*4780*/  IMAD.X R45, R45, 0x1, R65, P4 ;  /* 0x000000012d2d7824 */ /* 0x000fe200020e0641 */
[----:B------:R-:W-:Y:S01]  /*4790*/  LOP3.LUT P4, RZ, R51, 0x1, RZ, 0xc0, !PT ;  /* 0x0000000133ff7812 */ /* 0x000fe2000788c0ff */
[----:B------:R-:W2:Y:S01]  /*47a0*/  @P0 LDG.E.U8 R211, desc[UR26][R48.64] ;  /* 0x0000001a30d30981 */ /* 0x000ea2000c1e1100 */
[----:B------:R-:W-:-:S02]  /*47b0*/  SHF.R.S32.HI R51, RZ, 0x1f, R43 ;  /* 0x0000001fff337819 */ /* 0x000fc4000001142b */
[-C--:B------:R-:W-:Y:S01]  /*47c0*/  IADD3 R50, P6, PT, R43, R80.reuse, RZ ;  /* 0x000000502b327210 */ /* 0x080fe20007fde0ff */
[----:B------:R0:W2:Y:S01]  /*47d0*/  @P3 LDG.E.U8 R246, desc[UR26][R44.64] ;  /* 0x0000001a2cf63981 */ /* 0x0000a2000c1e1100 */
[----:B------:R-:W-:Y:S02]  /*47e0*/  SHF.R.S32.HI R47, RZ, 0x1f, R42 ;  /* 0x0000001fff2f7819 */ /* 0x000fe4000001142a */
[----:B------:R-:W-:Y:S01]  /*47f0*/  IADD3 R46, P0, PT, R42, R80, RZ ;  /* 0x000000502a2e7210 */ /* 0x000fe20007f1e0ff */
[--C-:B------:R-:W-:Y:S01]  /*4800*/  IMAD.X R51, R51, 0x1, R65.reuse, P6 ;  /* 0x0000000133337824 */ /* 0x100fe200030e0641 */
[----:B------:R-:W-:Y:S02]  /*4810*/  PRMT R220, RZ, 0x7610, R220 ;  /* 0x00007610ffdc7816 */ /* 0x000fe400000000dc */
[----:B------:R-:W-:Y:S01]  /*4820*/  SHF.R.U64 R53, R79, 0x13, RZ ;  /* 0x000000134f357819 */ /* 0x000fe200000012ff */
[----:B------:R-:W-:Y:S01]  /*4830*/  IMAD.X R47, R47, 0x1, R65, P0 ;  /* 0x000000012f2f7824 */ /* 0x000fe200000e0641 */
[----:B------:R-:W-:Y:S01]  /*4840*/  SHF.R.U64 R52, R79, 0x12, RZ ;  /* 0x000000124f347819 */ /* 0x000fe200000012ff */
[C---:B0-----:R-:W-:Y:S01]  /*4850*/  IMAD R45, R127.reuse, 0x2d, RZ ;  /* 0x0000002d7f2d7824 */ /* 0x041fe200078e02ff */
[----:B------:R-:W-:Y:S01]  /*4860*/  PRMT R185, RZ, 0x7610, R185 ;  /* 0x00007610ffb97816 */ /* 0x000fe200000000b9 */
[----:B------:R-:W-:Y:S01]  /*4870*/  IMAD R44, R127, 0x2c, RZ ;  /* 0x0000002c7f2c7824 */ /* 0x000fe200078e02ff */
[----:B------:R-:W-:Y:S01]  /*4880*/  LOP3.LUT P3, RZ, R53, 0x1, RZ, 0xc0, !PT ;  /* 0x0000000135ff7812 */ /* 0x000fe2000786c0ff */
[----:B------:R-:W2:Y:S01]  /*4890*/  @P5 LDG.E.U8 R220, desc[UR26][R50.64] ;  /* 0x0000001a32dc5981 */ /* 0x000ea2000c1e1100 */
[----:B------:R-:W-:-:S02]  /*48a0*/  LOP3.LUT P0, RZ, R52, 0x1, RZ, 0xc0, !PT ;  /* 0x0000000134ff7812 */ /* 0x000fc4000780c0ff */
[----:B------:R-:W-:Y:S01]  /*48b0*/  SHF.R.S32.HI R53, RZ, 0x1f, R45 ;  /* 0x0000001fff357819 */ /* 0x000fe2000001142d */
[----:B------:R0:W2:Y:S01]  /*48c0*/  @P4 LDG.E.U8 R185, desc[UR26][R46.64] ;  /* 0x0000001a2eb94981 */ /* 0x0000a2000c1e1100 */
[-C--:B------:R-:W-:Y:S02]  /*48d0*/  IADD3 R52, P5, PT, R45, R80.reuse, RZ ;  /* 0x000000502d347210 */ /* 0x080fe40007fbe0ff */
[----:B------:R-:W-:Y:S02]  /*48e0*/  SHF.R.S32.HI R49, RZ, 0x1f, R44 ;  /* 0x0000001fff317819 */ /* 0x000fe4000001142c */
[----:B------:R-:W-:Y:S02]  /*48f0*/  IADD3 R48, P4, PT, R44, R80, RZ ;  /* 0x000000502c307210 */ /* 0x000fe40007f9e0ff */
[----:B------:R-:W-:Y:S01]  /*4900*/  SHF.R.U64 R54, R79, 0x10, RZ ;  /* 0x000000104f367819 */ /* 0x000fe200000012ff */
[--C-:B------:R-:W-:Y:S01]  /*4910*/  IMAD.X R53, R53, 0x1, R65.reuse, P5 ;  /* 0x0000000135357824 */ /* 0x100fe200028e0641 */
[----:B------:R-:W-:Y:S01]  /*4920*/  SHF.R.U64 R55, R79, 0x11, RZ ;  /* 0x000000114f377819 */ /* 0x000fe200000012ff */
[----:B0-----:R-:W-:Y:S01]  /*4930*/  IMAD R47, R127, 0x2f, RZ ;  /* 0x0000002f7f2f7824 */ /* 0x001fe200078e02ff */
[----:B------:R-:W-:Y:S01]  /*4940*/  LOP3.LUT P5, RZ, R54, 0x1, RZ, 0xc0, !PT ;  /* 0x0000000136ff7812 */ /* 0x000fe200078ac0ff */
[----:B------:R-:W-:Y:S01]  /*4950*/  IMAD.X R49, R49, 0x1, R65, P4 ;  /* 0x0000000131317824 */ /* 0x000fe200020e0641 */
[----:B------:R-:W-:-:S02]  /*4960*/  PRMT R204, RZ, 0x7610, R204 ;  /* 0x00007610ffcc7816 */ /* 0x000fc400000000cc */
[----:B------:R-:W-:Y:S01]  /*4970*/  PRMT R190, RZ, 0x7610, R190 ;  /* 0x00007610ffbe7816 */ /* 0x000fe200000000be */
[----:B------:R-:W-:Y:S01]  /*4980*/  IMAD R46, R127, 0x2e, RZ ;  /* 0x0000002e7f2e7824 */ /* 0x000fe200078e02ff */
[----:B------:R-:W-:Y:S02]  /*4990*/  LOP3.LUT P4, RZ, R55, 0x1, RZ, 0xc0, !PT ;  /* 0x0000000137ff7812 */ /* 0x000fe4000788c0ff */
[----:B------:R-:W-:Y:S01]  /*49a0*/  SHF.R.S32.HI R55, RZ, 0x1f, R47 ;  /* 0x0000001fff377819 */ /* 0x000fe2000001142f */
[----:B------:R0:W2:Y:S01]  /*49b0*/  @P3 LDG.E.U8 R204, desc[UR26][R48.64] ;  /* 0x0000001a30cc3981 */ /* 0x0000a2000c1e1100 */
[----:B------:R-:W-:Y:S02]  /*49c0*/  SHF.R.U64 R57, R79, 0xf, RZ ;  /* 0x0000000f4f397819 */ /* 0x000fe400000012ff */
[----:B------:R-:W-:Y:S01]  /*49d0*/  IADD3 R56, P6, PT, R47, R80, RZ ;  /* 0x000000502f387210 */ /* 0x000fe20007fde0ff */
[----:B------:R1:W2:Y:S01]  /*49e0*/  @P0 LDG.E.U8 R190, desc[UR26][R52.64] ;  /* 0x0000001a34be0981 */ /* 0x0002a2000c1e1100 */
[----:B------:R-:W-:-:S02]  /*49f0*/  SHF.R.S32.HI R51, RZ, 0x1f, R46 ;  /* 0x0000001fff337819 */ /* 0x000fc4000001142e */
[----:B------:R-:W-:Y:S02]  /*4a00*/  IADD3 R50, P0, PT, R46, R80, RZ ;  /* 0x000000502e327210 */ /* 0x000fe40007f1e0ff */
[----:B------:R-:W-:Y:S01]  /*4a10*/  LOP3.LUT P3, RZ, R57, 0x1, RZ, 0xc0, !PT ;  /* 0x0000000139ff7812 */ /* 0x000fe2000786c0ff */
[--C-:B------:R-:W-:Y:S01]  /*4a20*/  IMAD.X R57, R55, 0x1, R65.reuse, P6 ;  /* 0x0000000137397824 */ /* 0x100fe200030e0641 */
[----:B------:R-:W-:Y:S01]  /*4a30*/  PRMT R158, RZ, 0x7610, R158 ;  /* 0x00007610ff9e7816 */ /* 0x000fe2000000009e */
[----:B0-----:R-:W-:Y:S01]  /*4a40*/  IMAD R49, R127, 0x31, RZ ;  /* 0x000000317f317824 */ /* 0x001fe200078e02ff */
[----:B------:R-:W-:Y:S01]  /*4a50*/  SHF.R.U64 R54, R79, 0xe, RZ ;  /* 0x0000000e4f367819 */ /* 0x000fe200000012ff */
[----:B------:R-:W-:Y:S01]  /*4a60*/  IMAD.X R51, R51, 0x1, R65, P0 ;  /* 0x0000000133337824 */ /* 0x000fe200000e0641 */
[----:B------:R-:W-:Y:S01]  /*4a70*/  PRMT R156, RZ, 0x7610, R156 ;  /* 0x00007610ff9c7816 */ /* 0x000fe2000000009c */
[----:B------:R-:W-:Y:S01]  /*4a80*/  IMAD R48, R127, 0x30, RZ ;  /* 0x000000307f307824 */ /* 0x000fe200078e02ff */
[----:B------:R-:W-:Y:S01]  /*4a90*/  LOP3.LUT P0, RZ, R54, 0x1, RZ, 0xc0, !PT ;  /* 0x0000000136ff7812 */ /* 0x000fe2000780c0ff */
[----:B------:R-:W2:Y:S01]  /*4aa0*/  @P5 LDG.E.U8 R158, desc[UR26][R56.64] ;  /* 0x0000001a389e5981 */ /* 0x000ea2000c1e1100 */
[----:B------:R-:W-:-:S02]  /*4ab0*/  SHF.R.S32.HI R55, RZ, 0x1f, R49 ;  /* 0x0000001fff377819 */ /* 0x000fc40000011431 */
[-C--:B------:R-:W-:Y:S01]  /*4ac0*/  IADD3 R54, P5, PT, R49, R80.reuse, RZ ;  /* 0x0000005031367210 */ /* 0x080fe20007fbe0ff */
[----:B------:R0:W2:Y:S01]  /*4ad0*/  @P4 LDG.E.U8 R156, desc[UR26][R50.64] ;  /* 0x0000001a329c4981 */ /* 0x0000a2000c1e1100 */
[----:B------:R-:W-:Y:S02]  /*4ae0*/  SHF.R.U64 R58, R79, 0xc, RZ ;  /* 0x0000000c4f3a7819 */ /* 0x000fe400000012ff */
[----:B-1----:R-:W-:Y:S01]  /*4af0*/  SHF.R.S32.HI R53, RZ, 0x1f, R48 ;  /* 0x0000001fff357819 */ /* 0x002fe20000011430 */
[----:B------:R-:W-:Y:S01]  /*4b00*/  IMAD.X R55, R55, 0x1, R65, P5 ;  /* 0x0000000137377824 */ /* 0x000fe200028e0641 */
[----:B------:R-:W-:Y:S02]  /*4b10*/  IADD3 R52, P4, PT, R48, R80, RZ ;  /* 0x0000005030347210 */ /* 0x000fe40007f9e0ff */
[----:B------:R-:W-:Y:S01]  /*4b20*/  LOP3.LUT P5, RZ, R58, 0x1, RZ, 0xc0, !PT ;  /* 0x000000013aff7812 */ /* 0x000fe200078ac0ff */
[C---:B0-----:R-:W-:Y:S01]  /*4b30*/  IMAD R51, R127.reuse, 0x33, RZ ;  /* 0x000000337f337824 */ /* 0x041fe200078e02ff */
[----:B------:R-:W-:Y:S01]  /*4b40*/  PRMT R197, RZ, 0x7610, R197 ;  /* 0x00007610ffc57816 */ /* 0x000fe200000000c5 */
[----:B------:R-:W-:Y:S01]  /*4b50*/  IMAD R50, R127, 0x32, RZ ;  /* 0x000000327f327824 */ /* 0x000fe200078e02ff */
[----:B------:R-:W-:Y:S01]  /*4b60*/  PRMT R244, RZ, 0x7610, R244 ;  /* 0x00007610fff47816 */ /* 0x000fe200000000f4 */
[----:B------:R-:W-:Y:S01]  /*4b70*/  IMAD.X R53, R53, 0x1, R65, P4 ;  /* 0x0000000135357824 */ /* 0x000fe200020e0641 */
[----:B------:R-:W-:-:S02]  /*4b80*/  SHF.R.S32.HI R61, RZ, 0x1f, R51 ;  /* 0x0000001fff3d7819 */ /* 0x000fc40000011433 */
[-C--:B------:R-:W-:Y:S01]  /*4b90*/  IADD3 R60, P6, PT, R51, R80.reuse, RZ ;  /* 0x00000050333c7210 */ /* 0x080fe20007fde0ff */
[----:B------:R-:W2:Y:S01]  /*4ba0*/  @P0 LDG.E.U8 R197, desc[UR26][R54.64] ;  /* 0x0000001a36c50981 */ /* 0x000ea2000c1e1100 */
[----:B------:R-:W-:Y:S02]  /*4bb0*/  SHF.R.U64 R59, R79, 0xd, RZ ;  /* 0x0000000d4f3b7819 */ /* 0x000fe400000012ff */
[----:B------:R-:W-:Y:S01]  /*4bc0*/  SHF.R.S32.HI R57, RZ, 0x1f, R50 ;  /* 0x0000001fff397819 */ /* 0x000fe20000011432 */
[----:B------:R0:W2:Y:S01]  /*4bd0*/  @P3 LDG.E.U8 R244, desc[UR26][R52.64] ;  /* 0x0000001a34f43981 */ /* 0x0000a2000c1e1100 */
[----:B------:R-:W-:Y:S01]  /*4be0*/  IADD3 R58, P0, PT, R50, R80, RZ ;  /* 0x00000050323a7210 */ /* 0x000fe20007f1e0ff */
[----:B------:R-:W-:Y:S01]  /*4bf0*/  IMAD.X R61, R61, 0x1, R65, P6 ;  /* 0x000000013d3d7824 */ /* 0x000fe200030e0641 */
[----:B------:R-:W-:Y:S02]  /*4c00*/  PRMT R222, RZ, 0x7610, R222 ;  /* 0x00007610ffde7816 */ /* 0x000fe400000000de */
[----:B------:R-:W-:-:S02]  /*4c10*/  SHF.R.U64 R56, R79, 0xa, RZ ;  /* 0x0000000a4f387819 */ /* 0x000fc400000012ff */
[----:B------:R-:W-:Y:S01]  /*4c20*/  LOP3.LUT P4, RZ, R59, 0x1, RZ, 0xc0, !PT ;  /* 0x000000013bff7812 */ /* 0x000fe2000788c0ff */
[----:B0-----:R-:W-:Y:S01]  /*4c30*/  IMAD R52, R127, 0x34, RZ ;  /* 0x000000347f347824 */ /* 0x001fe200078e02ff */
[----:B------:R-:W-:Y:S01]  /*4c40*/  SHF.R.U64 R62, R79, 0xb, RZ ;  /* 0x0000000b4f3e7819 */ /* 0x000fe200000012ff */
[----:B------:R-:W-:Y:S01]  /*4c50*/  IMAD.X R59, R57, 0x1, R65, P0 ;  /* 0x00000001393b7824 */ /* 0x000fe200000e0641 */
[----:B------:R-:W-:Y:S01]  /*4c60*/  LOP3.LUT P0, RZ, R56, 0x1, RZ, 0xc0, !PT ;  /* 0x0000000138ff7812 */ /* 0x000fe2000780c0ff */
[----:B------:R-:W2:Y:S01]  /*4c70*/  @P5 LDG.E.U8 R222, desc[UR26][R60.64] ;  /* 0x0000001a3cde5981 */ /* 0x000ea2000c1e1100 */
[----:B------:R-:W-:Y:S01]  /*4c80*/  SHF.R.S32.HI R55, RZ, 0x1f, R52 ;  /* 0x0000001fff377819 */ /* 0x000fe20000011434 */
[----:B------:R-:W-:Y:S01]  /*4c90*/  IMAD R53, R127, 0x35, RZ ;  /* 0x000000357f357824 */ /* 0x000fe200078e02ff */
[----:B------:R-:W-:Y:S02]  /*4ca0*/  IADD3 R56, P5, PT, R52, R80, RZ ;  /* 0x0000005034387210 */ /* 0x000fe40007fbe0ff */
[----:B------:R-:W-:-:S02]  /*4cb0*/  LOP3.LUT P3, RZ, R62, 0x1, RZ, 0xc0, !PT ;  /* 0x000000013eff7812 */ /* 0x000fc4000786c0ff */
[----:B------:R-:W-:Y:S01]  /*4cc0*/  PRMT R133, RZ, 0x7610, R133 ;  /* 0x00007610ff857816 */ /* 0x000fe20000000085 */
[----:B------:R-:W-:Y:S01]  /*4cd0*/  IMAD.X R57, R55, 0x1, R65, P5 ;  /* 0x0000000137397824 */ /* 0x000fe200028e0641 */
[----:B------:R-:W-:Y:S02]  /*4ce0*/  SHF.R.S32.HI R55, RZ, 0x1f, R53 ;  /* 0x0000001fff377819 */ /* 0x000fe40000011435 */
[----:B------:R-:W-:Y:S02]  /*4cf0*/  IADD3 R66, P6, PT, R53, R80, RZ ;  /* 0x0000005035427210 */ /* 0x000fe40007fde0ff */
[----:B------:R0:W2:Y:S01]  /*4d00*/  @P4 LDG.E.U8 R133, desc[UR26][R58.64] ;  /* 0x0000001a3a854981 */ /* 0x0000a2000c1e1100 */
[----:B------:R-:W-:Y:S02]  /*4d10*/  PRMT R206, RZ, 0x7610, R206 ;  /* 0x00007610ffce7816 */ /* 0x000fe400000000ce */
[----:B------:R-:W-:Y:S01]  /*4d20*/  PRMT R192, RZ, 0x7610, R192 ;  /* 0x00007610ffc07816 */ /* 0x000fe200000000c0 */
[----:B------:R-:W-:Y:S01]  /*4d30*/  IMAD.X R67, R55, 0x1, R65, P6 ;  /* 0x0000000137437824 */ /* 0x000fe200030e0641 */
[----:B------:R-:W-:Y:S01]  /*4d40*/  SHF.R.U64 R54, R79, 0x9, RZ ;  /* 0x000000094f367819 */ /* 0x000fe200000012ff */
[----:B------:R-:W-:Y:S01]  /*4d50*/  IMAD R55, R127, 0x37, RZ ;  /* 0x000000377f377824 */ /* 0x000fe200078e02ff */
[----:B------:R1:W2:Y:S01]  /*4d60*/  @P3 LDG.E.U8 R206, desc[UR26][R56.64] ;  /* 0x0000001a38ce3981 */ /* 0x0002a2000c1e1100 */
[----:B0-----:R-:W-:-:S03]  /*4d70*/  SHF.R.U64 R58, R79, 0x8, RZ ;  /* 0x000000084f3a7819 */ /* 0x001fc600000012ff */
[----:B------:R0:W2:Y:S01]  /*4d80*/  @P0 LDG.E.U8 R192, desc[UR26][R66.64] ;  /* 0x0000001a42c00981 */ /* 0x0000a2000c1e1100 */
[----:B------:R-:W-:Y:S02]  /*4d90*/  LOP3.LUT P4, RZ, R54, 0x1, RZ, 0xc0, !PT ;  /* 0x0000000136ff7812 */ /* 0x000fe4000788c0ff */
[----:B------:R-:W-:Y:S01]  /*4da0*/  LOP3.LUT P5, RZ, R58, 0x1, RZ, 0xc0, !PT ;  /* 0x000000013aff7812 */ /* 0x000fe200078ac0ff */
[----:B------:R-:W-:Y:S01]  /*4db0*/  IMAD R54, R127, 0x36, RZ ;  /* 0x000000367f367824 */ /* 0x000fe200078e02ff */
[-C--:B------:R-:W-:Y:S02]  /*4dc0*/  IADD3 R60, P0, PT, R55, R80.reuse, RZ ;  /* 0x00000050373c7210 */ /* 0x080fe40007f1e0ff */
[----:B-1----:R-:W-:Y:S02]  /*4dd0*/  SHF.R.S32.HI R57, RZ, 0x1f, R55 ;  /* 0x0000001fff397819 */ /* 0x002fe40000011437 */
[----:B------:R-:W-:Y:S01]  /*4de0*/  PRMT R162, RZ, 0x7610, R162 ;  /* 0x00007610ffa27816 */ /* 0x000fe200000000a2 */
[----:B------:R-:W-:Y:S01]  /*4df0*/  IMAD R56, R127, 0x38, RZ ;  /* 0x000000387f387824 */ /* 0x000fe200078e02ff */
[----:B------:R-:W-:Y:S01]  /*4e00*/  SHF.R.S32.HI R59, RZ, 0x1f, R54 ;  /* 0x0000001fff3b7819 */ /* 0x000fe20000011436 */
[----:B------:R-:W-:Y:S01]  /*4e10*/  IMAD.X R61, R57, 0x1, R65, P0 ;  /* 0x00000001393d7824 */ /* 0x000fe200000e0641 */
[----:B------:R-:W-:-:S02]  /*4e20*/  IADD3 R62, P3, PT, R54, R80, RZ ;  /* 0x00000050363e7210 */ /* 0x000fc40007f7e0ff */
[----:B------:R-:W-:Y:S02]  /*4e30*/  PRMT R160, RZ, 0x7610, R160 ;  /* 0x00007610ffa07816 */ /* 0x000fe400000000a0 */
[----:B------:R-:W2:Y:S01]  /*4e40*/  @P5 LDG.E.U8 R162, desc[UR26][R60.64] ;  /* 0x0000001a3ca25981 */ /* 0x000ea2000c1e1100 */
[--C-:B------:R-:W-:Y:S01]  /*4e50*/  IMAD.X R63, R59, 0x1, R65.reuse, P3 ;  /* 0x000000013b3f7824 */ /* 0x100fe200018e0641 */
[----:B------:R-:W-:Y:S01]  /*4e60*/  SHF.R.S32.HI R59, RZ, 0x1f, R56 ;  /* 0x0000001fff3b7819 */ /* 0x000fe20000011438 */
[----:B------:R-:W-:Y:S01]  /*4e70*/  IMAD R57, R127, 0x39, RZ ;  /* 0x000000397f397824 */ /* 0x000fe200078e02ff */
[-C--:B0-----:R-:W-:Y:S02]  /*4e80*/  IADD3 R66, P5, PT, R56, R80.reuse, RZ ;  /* 0x0000005038427210 */ /* 0x081fe40007fbe0ff */
[----:B------:R-:W-:Y:S01]  /*4e90*/  SHF.R.U64 R58, R79, 0x7, RZ ;  /* 0x000000074f3a7819 */ /* 0x000fe200000012ff */
[----:B------:R0:W2:Y:S01]  /*4ea0*/  @P4 LDG.E.U8 R160, desc[UR26][R62.64] ;  /* 0x0000001a3ea04981 */ /* 0x0000a2000c1e1100 */
[----:B------:R-:W-:Y:S01]  /*4eb0*/  IADD3 RZ, P4, PT, R57, R80, RZ ;  /* 0x0000005039ff7210 */ /* 0x000fe20007f9e0ff */
[----:B------:R-:W-:Y:S01]  /*4ec0*/  IMAD.X R67, R59, 0x1, R65, P5 ;  /* 0x000000013b437824 */ /* 0x000fe200028e0641 */
[----:B------:R-:W-:-:S02]  /*4ed0*/  LOP3.LUT P3, RZ, R58, 0x1, RZ, 0xc0, !PT ;  /* 0x000000013aff7812 */ /* 0x000fc4000786c0ff */
[----:B------:R-:W-:Y:S02]  /*4ee0*/  SHF.R.S32.HI R59, RZ, 0x1f, R57 ;  /* 0x0000001fff3b7819 */ /* 0x000fe40000011439 */
[----:B0-----:R-:W-:-:S03]  /*4ef0*/  SHF.R.U64 R62, R79, 0x6, RZ ;  /* 0x000000064f3e7819 */ /* 0x001fc600000012ff */
[----:B------:R-:W-:Y:S01]  /*4f00*/  IMAD.X R65, R59, 0x1, R65, P4 ;  /* 0x000000013b417824 */ /* 0x000fe200020e0641 */
[----:B------:R-:W-:Y:S02]  /*4f10*/  LOP3.LUT P5, RZ, R62, 0x1, RZ, 0xc0, !PT ;  /* 0x000000013eff7812 */ /* 0x000fe400078ac0ff */
[----:B------:R-:W-:Y:S02]  /*4f20*/  PRMT R238, RZ, 0x7610, R238 ;  /* 0x00007610ffee7816 */ /* 0x000fe400000000ee */
[----:B------:R-:W-:Y:S01]  /*4f30*/  IADD3 R148, P4, PT, R130, UR20, RZ ;  /* 0x0000001482947c10 */ /* 0x000fe2000ff9e0ff */
[----:B------:R-:W-:Y:S01]  /*4f40*/  VIADD R58, R68, 0x3f ;  /* 0x0000003f443a7836 */ /* 0x000fe20000000000 */
[----:B------:R-:W-:Y:S01]  /*4f50*/  SHF.R.U64 R62, R79, 0x5, RZ ;  /* 0x000000054f3e7819 */ /* 0x000fe200000012ff */
[----:B------:R-:W-:Y:S01]  /*4f60*/  IMAD R60, R127, 0x3a, RZ ;  /* 0x0000003a7f3c7824 */ /* 0x000fe200078e02ff */
[----:B------:R-:W-:Y:S01]  /*4f70*/  PRMT R193, RZ, 0x7610, R193 ;  /* 0x00007610ffc17816 */ /* 0x000fe200000000c1 */
[----:B------:R-:W-:Y:S01]  /*4f80*/  IMAD.IADD R64, R57, 0x1, R148 ;  /* 0x0000000139407824 */ /* 0x000fe200078e0294 */
[----:B------:R0:W2:Y:S01]  /*4f90*/  @P3 LDG.E.U8 R238, desc[UR26][R66.64] ;  /* 0x0000001a42ee3981 */ /* 0x0000a2000c1e1100 */
[----:B------:R-:W-:-:S02]  /*4fa0*/  LOP3.LUT P3, RZ, R62, 0x1, RZ, 0xc0, !PT ;  /* 0x000000013eff7812 */ /* 0x000fc4000786c0ff */
[----:B------:R-:W-:Y:S01]  /*4fb0*/  SHF.R.U64 R63, R79, 0x3, RZ ;  /* 0x000000034f3f7819 */ /* 0x000fe200000012ff */
[----:B------:R-:W-:Y:S01]  /*4fc0*/  IMAD R61, R127, 0x3c, RZ ;  /* 0x0000003c7f3d7824 */ /* 0x000fe200078e02ff */
[----:B------:R-:W-:Y:S01]  /*4fd0*/  ISETP.GT.AND P0, PT, R58, 0x3f, PT ;  /* 0x0000003f3a00780c */ /* 0x000fe20003f04270 */
[----:B------:R-:W2:Y:S01]  /*4fe0*/  @P5 LDG.E.U8 R193, desc[UR26][R64.64] ;  /* 0x0000001a40c15981 */ /* 0x000ea2000c1e1100 */
[----:B------:R-:W-:Y:S02]  /*4ff0*/  IADD3.X R143, PT, PT, R150, UR21, RZ, P4, !PT ;  /* 0x00000015968f7c10 */ /* 0x000fe4000a7fe4ff */
[----:B------:R-:W-:Y:S02]  /*5000*/  SHF.R.S32.HI R62, RZ, 0x1f, R60 ;  /* 0x0000001fff3e7819 */ /* 0x000fe4000001143c */
[----:B0-----:R-:W-:Y:S02]  /*5010*/  IADD3 R66, P4, PT, R60, R148, RZ ;  /* 0x000000943c427210 */ /* 0x001fe40007f9e0ff */
[----:B------:R-:W-:-:S02]  /*5020*/  LOP3.LUT P5, RZ, R63, 0x1, RZ, 0xc0, !PT ;  /* 0x000000013fff7812 */ /* 0x000fc400078ac0ff */
[----:B------:R-:W-:Y:S01]  /*5030*/  ISETP.LT.AND P0, PT, R27, R68, P0 ;  /* 0x000000441b00720c */ /* 0x000fe20000701270 */
[----:B------:R-:W-:Y:S01]  /*5040*/  IMAD.X R67, R62, 0x1, R143, P4 ;  /* 0x000000013e437824 */ /* 0x000fe200020e068f */
[----:B------:R-:W-:Y:S02]  /*5050*/  PRMT R183, RZ, 0x7610, R183 ;  /* 0x00007610ffb77816 */ /* 0x000fe400000000b7 */
[----:B------:R-:W-:Y:S02]  /*5060*/  SHF.R.S32.HI R63, RZ, 0x1f, R61 ;  /* 0x0000001fff3f7819 */ /* 0x000fe4000001143d */
[----:B------:R-:W-:Y:S02]  /*5070*/  SHF.R.U64 R69, R79, 0x2, RZ ;  /* 0x000000024f457819 */ /* 0x000fe400000012ff */
[----:B------:R-:W-:Y:S01]  /*5080*/  IADD3 R68, P6, PT, R61, R148, RZ ;  /* 0x000000943d447210 */ /* 0x000fe20007fde0ff */
[----:B------:R-:W-:Y:S01]  /*5090*/  IMAD R76, R76, UR4, RZ ;  /* 0x000000044c4c7c24 */ /* 0x000fe2000f8e02ff */
[----:B------:R-:W-:Y:S01]  /*50a0*/  LOP3.LUT P4, RZ, R69, 0x1, RZ, 0xc0, !PT ;  /* 0x0000000145ff7812 */ /* 0x000fe2000788c0ff */
[----:B------:R0:W2:Y:S01]  /*50b0*/  @P3 LDG.E.U8 R183, desc[UR26][R66.64] ;  /* 0x0000001a42b73981 */ /* 0x0000a2000c1e1100 */
[----:B------:R-:W-:Y:S01]  /*50c0*/  PRMT R208, RZ, 0x7610, R208 ;  /* 0x00007610ffd07816 */ /* 0x000fe200000000d0 */
[----:B------:R-:W-:-:S02]  /*50d0*/  IMAD.X R69, R63, 0x1, R143, P6 ;  /* 0x000000013f457824 */ /* 0x000fc400030e068f */
[----:B------:R-:W-:Y:S02]  /*50e0*/  IMAD R74, R74, UR4, RZ ;  /* 0x000000044a4a7c24 */ /* 0x000fe4000f8e02ff */
[----:B------:R-:W-:Y:S01]  /*50f0*/  IMAD R73, R73, UR4, RZ ;  /* 0x0000000449497c24 */ /* 0x000fe2000f8e02ff */
[----:B------:R1:W2:Y:S01]  /*5100*/  @P5 LDG.E.U8 R208, desc[UR26][R68.64] ;  /* 0x0000001a44d05981 */ /* 0x0002a2000c1e1100 */
[-C--:B0-----:R-:W-:Y:S01]  /*5110*/  IADD3 R66, P6, PT, R76, R136.reuse, RZ ;  /* 0x000000884c427210 */ /* 0x081fe20007fde0ff */
[----:B------:R-:W-:Y:S01]  /*5120*/  IMAD R72, R72, UR7, RZ ;  /* 0x0000000748487c24 */ /* 0x000fe2000f8e02ff */
[-C--:B------:R-:W-:Y:S01]  /*5130*/  IADD3 R64, P5, PT, R74, R136.reuse, RZ ;  /* 0x000000884a407210 */ /* 0x080fe20007fbe0ff */
[----:B------:R-:W0:Y:S01]  /*5140*/  LDCU UR7, c[0x0][0x3b0] ;  /* 0x00007600ff0777ac */ /* 0x000e220008000800 */
[----:B------:R-:W-:Y:S02]  /*5150*/  LEA.HI.X.SX32 R67, R76, R141, 0x1, P6 ;  /* 0x0000008d4c437211 */ /* 0x000fe400030f0eff */
[----:B-1----:R-:W-:-:S02]  /*5160*/  IADD3 R68, P6, PT, R73, R136, RZ ;  /* 0x0000008849447210 */ /* 0x002fc40007fde0ff */
[-C--:B------:R-:W-:Y:S01]  /*5170*/  LEA.HI.X.SX32 R65, R74, R141.reuse, 0x1, P5 ;  /* 0x0000008d4a417211 */ /* 0x080fe200028f0eff */
[----:B------:R-:W-:Y:S01]  /*5180*/  IMAD R74, R70, UR8, RZ ;  /* 0x00000008464a7c24 */ /* 0x000fe2000f8e02ff */
[-C--:B------:R-:W-:Y:S01]  /*5190*/  LEA.HI.X.SX32 R69, R73, R141.reuse, 0x1, P6 ;  /* 0x0000008d49457211 */ /* 0x080fe200030f0eff */
[----:B------:R-:W-:Y:S01]  /*51a0*/  IMAD R76, R71, UR9, RZ ;  /* 0x00000009474c7c24 */ /* 0x000fe2000f8e02ff */
[-C--:B------:R-:W-:Y:S01]  /*51b0*/  IADD3 R70, P6, PT, R72, R136.reuse, RZ ;  /* 0x0000008848467210 */ /* 0x080fe20007fde0ff */
[----:B------:R-:W-:Y:S01]  /*51c0*/  IMAD R82, R78, UR4, RZ ;  /* 0x000000044e527c24 */ /* 0x000fe2000f8e02ff */
[C---:B------:R-:W-:Y:S01]  /*51d0*/  SHF.R.U64 R80, R79.reuse, 0x4, RZ ;  /* 0x000000044f507819 */ /* 0x040fe200000012ff */
[----:B------:R-:W1:Y:S01]  /*51e0*/  LDCU UR8, c[0x0][0x3b0] ;  /* 0x00007600ff0877ac */ /* 0x000e620008000800 */
[----:B------:R-:W-:Y:S02]  /*51f0*/  LEA.HI.X.SX32 R71, R72, R141, 0x1, P6 ;  /* 0x0000008d48477211 */ /* 0x000fe400030f0eff */
[----:B------:R-:W-:Y:S01]  /*5200*/  SHF.R.U64 R79, R79, 0x1, RZ ;  /* 0x000000014f4f7819 */ /* 0x000fe200000012ff */
[----:B------:R-:W1:Y:S01]  /*5210*/  LDCU UR9, c[0x0][0x3b0] ;  /* 0x00007600ff0977ac */ /* 0x000e620008000800 */
[----:B------:R-:W-:-:S02]  /*5220*/  IADD3 R72, P6, PT, R74, R136, RZ ;  /* 0x000000884a487210 */ /* 0x000fc40007fde0ff */
[----:B------:R-:W-:Y:S01]  /*5230*/  LOP3.LUT P5, RZ, R79, 0x1, RZ, 0xc0, !PT ;  /* 0x000000014fff7812 */ /* 0x000fe200078ac0ff */
[----:B-----5:R-:W-:Y:S01]  /*5240*/  IMAD R79, R75, UR11, RZ ;  /* 0x0000000b4b4f7c24 */ /* 0x020fe2000f8e02ff */
[-C--:B------:R-:W-:Y:S01]  /*5250*/  LEA.HI.X.SX32 R73, R74, R141.reuse, 0x1, P6 ;  /* 0x0000008d4a497211 */ /* 0x080fe200030f0eff */
[----:B------:R-:W-:Y:S01]  /*5260*/  IMAD R86, R81, UR4, RZ ;  /* 0x0000000451567c24 */ /* 0x000fe2000f8e02ff */
[-C--:B------:R-:W-:Y:S01]  /*5270*/  IADD3 R74, P6, PT, R76, R136.reuse, RZ ;  /* 0x000000884c4a7210 */ /* 0x080fe20007fde0ff */
[----:B------:R-:W-:Y:S01]  /*5280*/  IMAD R88, R83, UR4, RZ ;  /* 0x0000000453587c24 */ /* 0x000fe2000f8e02ff */
[----:B------:R-:W-:Y:S01]  /*5290*/  LOP3.LUT P3, RZ, R80, 0x1, RZ, 0xc0, !PT ;  /* 0x0000000150ff7812 */ /* 0x000fe2000786c0ff */
[----:B0-----:R-:W-:Y:S01]  /*52a0*/  IMAD R80, R77, UR7, RZ ;  /* 0x000000074d507c24 */ /* 0x001fe2000f8e02ff */
[-C--:B------:R-:W-:Y:S01]  /*52b0*/  LEA.HI.X.SX32 R75, R76, R141.reuse, 0x1, P6 ;  /* 0x0000008d4c4b7211 */ /* 0x080fe200030f0eff */
[----:B------:R-:W0:Y:S01]  /*52c0*/  LDCU UR7, c[0x0][0x3b0] ;  /* 0x00007600ff0777ac */ /* 0x000e220008000800 */
[C---:B------:R-:W-:Y:S01]  /*52d0*/  IADD3 R76, P6, PT, R79.reuse, R136, RZ ;  /* 0x000000884f4c7210 */ /* 0x040fe20007fde0ff */
[----:B------:R-:W5:Y:S03]  /*52e0*/  LDCU UR11, c[0x0][0x3b0] ;  /* 0x00007600ff0b77ac */ /* 0x000f660008000800 */
[----:B------:R-:W-:-:S02]  /*52f0*/  LEA.HI.X.SX32 R77, R79, R141, 0x1, P6 ;  /* 0x0000008d4f4d7211 */ /* 0x000fc400030f0eff */
[----:B------:R-:W-:-:S04]  /*5300*/  IADD3 R78, P6, PT, R80, R136, RZ ;  /* 0x00000088504e7210 */ /* 0x000fc80007fde0ff */
[----:B------:R-:W-:Y:S02]  /*5310*/  LEA.HI.X.SX32 R79, R80, R141, 0x1, P6 ;  /* 0x0000008d504f7211 */ /* 0x000fe400030f0eff */
[----:B------:R-:W-:-:S04]  /*5320*/  IADD3 R80, P6, PT, R82, R136, RZ ;  /* 0x0000008852507210 */ /* 0x000fc80007fde0ff */
[-C--:B------:R-:W-:Y:S02]  /*5330*/  LEA.HI.X.SX32 R81, R82, R141.reuse, 0x1, P6 ;  /* 0x0000008d52517211 */ /* 0x080fe400030f0eff */
[-C--:B------:R-:W-:Y:S01]  /*5340*/  IADD3 R82, P6, PT, R86, R136.reuse, RZ ;  /* 0x0000008856527210 */ /* 0x080fe20007fde0ff */
[----:B0-----:R-:W-:Y:S01]  /*5350*/  IMAD R89, R84, UR7, RZ ;  /* 0x0000000754597c24 */ /* 0x001fe2000f8e02ff */
[----:B------:R-:W0:Y:S02]  /*5360*/  LDCU UR7, c[0x0][0x3b0] ;  /* 0x00007600ff0777ac */ /* 0x000e240008000800 */
[-C--:B------:R-:W-:Y:S02]  /*5370*/  LEA.HI.X.SX32 R83, R86, R141.reuse, 0x1, P6 ;  /* 0x0000008d56537211 */ /* 0x080fe400030f0eff */
[C---:B------:R-:W-:Y:S01]  /*5380*/  IADD3 R84, P6, PT, R88.reuse, R136, RZ ;  /* 0x0000008858547210 */ /* 0x040fe20007fde0ff */
[----:B-1----:R-:W-:Y:S01]  /*5390*/  IMAD R90, R85, UR8, RZ ;  /* 0x00000008555a7c24 */ /* 0x002fe2000f8e02ff */
[----:B------:R-:W1:Y:S02]  /*53a0*/  LDCU UR8, c[0x0][0x3b0] ;  /* 0x00007600ff0877ac */ /* 0x000e640008000800 */
[----:B------:R-:W-:-:S02]  /*53b0*/  LEA.HI.X.SX32 R85, R88, R141, 0x1, P6 ;  /* 0x0000008d58557211 */ /* 0x000fc400030f0eff */
[-C--:B------:R-:W-:Y:S01]  /*53c0*/  IADD3 R86, P6, PT, R89, R136.reuse, RZ ;  /* 0x0000008859567210 */ /* 0x080fe20007fde0ff */
[----:B------:R-:W-:Y:S01]  /*53d0*/  IMAD R92, R87, UR9, RZ ;  /* 0x00000009575c7c24 */ /* 0x000fe2000f8e02ff */
[----:B------:R-:W1:Y:S02]  /*53e0*/  LDCU UR9, c[0x0][0x3b0] ;  /* 0x00007600ff0977ac */ /* 0x000e640008000800 */
[-C--:B------:R-:W-:Y:S02]  /*53f0*/  LEA.HI.X.SX32 R87, R89, R141.reuse, 0x1, P6 ;  /* 0x0000008d59577211 */ /* 0x080fe400030f0eff */
[C---:B------:R-:W-:Y:S01]  /*5400*/  IADD3 R88, P6, PT, R90.reuse, R136, RZ ;  /* 0x000000885a587210 */ /* 0x040fe20007fde0ff */
[----:B-----5:R-:W-:Y:S01]  /*5410*/  IMAD R95, R91, UR11, RZ ;  /* 0x0000000b5b5f7c24 */ /* 0x020fe2000f8e02ff */
[----:B------:R-:W5:Y:S02]  /*5420*/  LDCU UR11, c[0x0][0x3b0] ;  /* 0x00007600ff0b77ac */ /* 0x000f640008000800 */
[----:B------:R-:W-:-:S02]  /*5430*/  LEA.HI.X.SX32 R89, R90, R141, 0x1, P6 ;  /* 0x0000008d5a597211 */ /* 0x000fc400030f0eff */
[CC--:B------:R-:W-:Y:S01]  /*5440*/  IADD3 R90, P6, PT, R92.reuse, R136.reuse, RZ ;  /* 0x000000885c5a7210 */ /* 0x0c0fe20007fde0ff */
[----:B0-----:R-:W-:Y:S01]  /*5450*/  IMAD R96, R93, UR7, RZ ;  /* 0x000000075d607c24 */ /* 0x001fe2000f8e02ff */
[----:B------:R-:W0:Y:S02]  /*5460*/  LDCU UR7, c[0x0][0x3b0] ;  /* 0x00007600ff0777ac */ /* 0x000e240008000800 */
[----:B------:R-:W-:Y:S02]  /*5470*/  LEA.HI.X.SX32 R91, R92, R141, 0x1, P6 ;  /* 0x0000008d5c5b7211 */ /* 0x000fe400030f0eff */
[----:B------:R-:W-:Y:S01]  /*5480*/  IADD3 R92, P6, PT, R95, R136, RZ ;  /* 0x000000885f5c7210 */ /* 0x000fe20007fde0ff */
[----:B------:R-:W-:-:S03]  /*5490*/  IMAD R98, R94, UR4, RZ ;  /* 0x000000045e627c24 */ /* 0x000fc6000f8e02ff */
[----:B------:R-:W-:Y:S02]  /*54a0*/  LEA.HI.X.SX32 R93, R95, R141, 0x1, P6 ;  /* 0x0000008d5f5d7211 */ /* 0x000fe400030f0eff */
[----:B------:R-:W-:Y:S01]  /*54b0*/  IADD3 R94, P6, PT, R96, R136, RZ ;  /* 0x00000088605e7210 */ /* 0x000fe20007fde0ff */
[----:B------:R-:W-:-:S03]  /*54c0*/  IMAD R101, R97, UR4, RZ ;  /* 0x0000000461657c24 */ /* 0x000fc6000f8e02ff */
[----:B------:R-:W-:Y:S02]  /*54d0*/  LEA.HI.X.SX32 R95, R96, R141, 0x1, P6 ;  /* 0x0000008d605f7211 */ /* 0x000fe400030f0eff */
[----:B------:R-:W-:Y:S01]  /*54e0*/  IADD3 R96, P6, PT, R98, R136, RZ ;  /* 0x0000008862607210 */ /* 0x000fe20007fde0ff */
[----:B------:R-:W-:-:S03]  /*54f0*/  IMAD R102, R99, UR4, RZ ;  /* 0x0000000463667c24 */ /* 0x000fc6000f8e02ff */
[-C--:B------:R-:W-:Y:S02]  /*5500*/  LEA.HI.X.SX32 R97, R98, R141.reuse, 0x1, P6 ;  /* 0x0000008d62617211 */ /* 0x080fe400030f0eff */
[CC--:B------:R-:W-:Y:S01]  /*5510*/  IADD3 R98, P6, PT, R101.reuse, R136.reuse, RZ ;  /* 0x0000008865627210 */ /* 0x0c0fe20007fde0ff */
[----:B0-----:R-:W-:Y:S01]  /*5520*/  IMAD R105, R100, UR7, RZ ;  /* 0x0000000764697c24 */ /* 0x001fe2000f8e02ff */
[----:B------:R-:W0:Y:S02]  /*5530*/  LDCU UR7, c[0x0][0x3b0] ;  /* 0x00007600ff0777ac */ /* 0x000e240008000800 */
[-C--:B------:R-:W-:Y:S02]  /*5540*/  LEA.HI.X.SX32 R99, R101, R141.reuse, 0x1, P6 ;  /* 0x0000008d65637211 */ /* 0x080fe400030f0eff */
[-C--:B------:R-:W-:Y:S01]  /*5550*/  IADD3 R100, P6, PT, R102, R136.reuse, RZ ;  /* 0x0000008866647210 */ /* 0x080fe20007fde0ff */
[----:B-1----:R-:W-:Y:S01]  /*5560*/  IMAD R106, R103, UR8, RZ ;  /* 0x00000008676a7c24 */ /* 0x002fe2000f8e02ff */
[----:B------:R-:W-:Y:S01]  /*5570*/  PRMT R179, RZ, 0x7610, R179 ;  /* 0x00007610ffb37816 */ /* 0x000fe200000000b3 */
[----:B------:R-:W-:Y:S01]  /*5580*/  IMAD R109, R104, UR9, RZ ;  /* 0x00000009686d7c24 */ /* 0x000fe2000f8e02ff */
[-C--:B------:R-:W-:Y:S01]  /*5590*/  LEA.HI.X.SX32 R101, R102, R141.reuse, 0x1, P6 ;  /* 0x0000008d66657211 */ /* 0x080fe200030f0eff */
[----:B-----5:R-:W-:Y:S01]  /*55a0*/  IMAD R111, R107, UR11, RZ ;  /* 0x0000000b6b6f7c24 */ /* 0x020fe2000f8e02ff */
[----:B------:R-:W-:Y:S01]  /*55b0*/  IADD3 R102, P6, PT, R105, R136, RZ ;  /* 0x0000008869667210 */ /* 0x000fe20007fde0ff */
[----:B------:R-:W-:Y:S01]  /*55c0*/  IMAD R116, R114, UR4, RZ ;  /* 0x0000000472747c24 */ /* 0x000fe2000f8e02ff */
[----:B------:R-:W-:Y:S01]  /*55d0*/  PRMT R250, RZ, 0x7610, R250 ;  /* 0x00007610fffa7816 */ /* 0x000fe200000000fa */
[----:B------:R-:W-:Y:S01]  /*55e0*/  IMAD R120, R115, UR4, RZ ;  /* 0x0000000473787c24 */ /* 0x000fe2000f8e02ff */
[----:B------:R-:W-:-:S02]  /*55f0*/  LEA.HI.X.SX32 R103, R105, R141, 0x1, P6 ;  /* 0x0000008d69677211 */ /* 0x000fc400030f0eff */
[----:B------:R-:W-:Y:S01]  /*5600*/  PRMT R181, RZ, 0x7610, R181 ;  /* 0x00007610ffb57816 */ /* 0x000fe200000000b5 */
[----:B------:R-:W-:Y:S01]  /*5610*/  IMAD R117, R127, 0x3d, RZ ;  /* 0x0000003d7f757824 */ /* 0x000fe200078e02ff */
[-C--:B------:R-:W-:Y:S01]  /*5620*/  IADD3 R104, P6, PT, R106, R136.reuse, RZ ;  /* 0x000000886a687210 */ /* 0x080fe20007fde0ff */
[----:B0-----:R-:W-:Y:S01]  /*5630*/  IMAD R113, R108, UR7, RZ ;  /* 0x000000076c717c24 */ /* 0x001fe2000f8e02ff */
[----:B------:R-:W0:Y:S02]  /*5640*/  LDCU UR7, c[0x0][0x3b0] ;  /* 0x00007600ff0777ac */ /* 0x000e240008000800 */
[-C--:B------:R-:W-:Y:S02]  /*5650*/  LEA.HI.X.SX32 R105, R106, R141.reuse, 0x1, P6 ;  /* 0x0000008d6a697211 */ /* 0x080fe400030f0eff */
[CC--:B------:R-:W-:Y:S01]  /*5660*/  IADD3 R106, P6, PT, R109.reuse, R136.reuse, RZ ;  /* 0x000000886d6a7210 */ /* 0x0c0fe20007fde0ff */
[----:B------:R-:W1:Y:S03]  /*5670*/  LDCU UR8, c[0x0][0x3b0] ;  /* 0x00007600ff0877ac */ /* 0x000e660008000800 */
[----:B------:R-:W-:Y:S01]  /*5680*/  LEA.HI.X.SX32 R107, R109, R141, 0x1, P6 ;  /* 0x0000008d6d6b7211 */ /* 0x000fe200030f0eff */
[----:B------:R-:W5:Y:S01]  /*5690*/  LDCU UR9, c[0x0][0x3b0] ;  /* 0x00007600ff0977ac */ /* 0x000f620008000800 */
[----:B------:R-:W-:Y:S01]  /*56a0*/  IADD3 R108, P6, PT, R111, R136, RZ ;  /* 0x000000886f6c7210 */ /* 0x000fe20007fde0ff */
[----:B------:R-:W-:-:S03]  /*56b0*/  IMAD R109, R127, 0x3b, RZ ;  /* 0x0000003b7f6d7824 */ /* 0x000fc600078e02ff */
[-C--:B------:R-:W-:Y:S02]  /*56c0*/  LEA.HI.X.SX32 R111, R111, R141.reuse, 0x1, P6 ;  /* 0x0000008d6f6f7211 */ /* 0x080fe400030f0eff */
[C---:B------:R-:W-:Y:S02]  /*56d0*/  IADD3 R110, P6, PT, R113.reuse, R136, RZ ;  /* 0x00000088716e7210 */ /* 0x040fe40007fde0ff */
[----:B------:R-:W-:Y:S02]  /*56e0*/  SHF.R.S32.HI R112, RZ, 0x1f, R109 ;  /* 0x0000001fff707819 */ /* 0x000fe4000001146d */
[----:B------:R-:W-:Y:S02]  /*56f0*/  LEA.HI.X.SX32 R113, R113, R141, 0x1, P6 ;  /* 0x0000008d71717211 */ /* 0x000fe400030f0eff */
[----:B------:R-:W-:Y:S01]  /*5700*/  IADD3 R122, P6, PT, R109, R148, RZ ;  /* 0x000000946d7a7210 */ /* 0x000fe20007fde0ff */
[----:B------:R-:W-:Y:S02]  /*5710*/  @P0 IMAD.MOV.U32 R118, RZ, RZ, R108 ;  /* 0x000000ffff760224 */ /* 0x000fe400078e006c */
[----:B------:R-:W-:-:S02]  /*5720*/  @P0 IMAD.MOV.U32 R119, RZ, RZ, R111 ;  /* 0x000000ffff770224 */ /* 0x000fc400078e006f */
[----:B------:R-:W-:Y:S01]  /*5730*/  IMAD.X R123, R112, 0x1, R143, P6 ;  /* 0x00000001707b7824 */ /* 0x000fe200030e068f */
[CC--:B------:R-:W-:Y:S02]  /*5740*/  IADD3 R114, P6, PT, R116.reuse, R136.reuse, RZ ;  /* 0x0000008874727210 */ /* 0x0c0fe40007fde0ff */
[----:B------:R0:W3:Y:S02]  /*5750*/  @P0 LDG.E.U8 R179, desc[UR26][R118.64] ;  /* 0x0000001a76b30981 */ /* 0x0000e4000c1e1100 */
[----:B------:R-:W-:Y:S02]  /*5760*/  LEA.HI.X.SX32 R115, R116, R141, 0x1, P6 ;  /* 0x0000008d74737211 */ /* 0x000fe400030f0eff */
[----:B------:R-:W3:Y:S01]  /*5770*/  @P3 LDG.E.U8 R250, desc[UR26][R122.64] ;  /* 0x0000001a7afa3981 */ /* 0x000ee2000c1e1100 */
[----:B------:R-:W-:Y:S01]  /*5780*/  IADD3 R116, P3, PT, R120, R136, RZ ;  /* 0x0000008878747210 */ /* 0x000fe20007f7e0ff */
[----:B0-----:R-:W-:Y:S02]  /*5790*/  @P0 IMAD.MOV.U32 R118, RZ, RZ, R110 ;  /* 0x000000ffff760224 */ /* 0x001fe400078e006e */
[----:B------:R-:W-:-:S05]  /*57a0*/  @P0 IMAD.MOV.U32 R119, RZ, RZ, R113 ;  /* 0x000000ffff770224 */ /* 0x000fca00078e0071 */
[----:B------:R0:W3:Y:S01]  /*57b0*/  @P0 LDG.E.U8 R181, desc[UR26][R118.64] ;  /* 0x0000001a76b50981 */ /* 0x0000e2000c1e1100 */
[----:B------:R-:W-:Y:S01]  /*57c0*/  PRMT R252, RZ, 0x7610, R252 ;  /* 0x00007610fffc7816 */ /* 0x000fe200000000fc */
[----:B------:R-:W-:Y:S01]  /*57d0*/  @P0 IMAD.MOV.U32 R124, RZ, RZ, R116 ;  /* 0x000000ffff7c0224 */ /* 0x000fe200078e0074 */
[----:B0-----:R-:W-:Y:S01]  /*57e0*/  LEA.HI.X.SX32 R119, R120, R141, 0x1, P3 ;  /* 0x0000008d78777211 */ /* 0x001fe200018f0eff */
[----:B------:R-:W-:Y:S01]  /*57f0*/  IMAD R118, R127, 0x3e, RZ ;  /* 0x0000003e7f767824 */ /* 0x000fe200078e02ff */
[----:B------:R-:W-:Y:S02]  /*5800*/  SHF.R.S32.HI R120, RZ, 0x1f, R117 ;  /* 0x0000001fff787819 */ /* 0x000fe40000011475 */
[----:B------:R-:W-:Y:S01]  /*5810*/  IADD3 R128, P3, PT, R117, R148, RZ ;  /* 0x0000009475807210 */ /* 0x000fe20007f7e0ff */
[----:B------:R-:W-:Y:S01]  /*5820*/  @P0 IMAD.MOV.U32 R125, RZ, RZ, R119 ;  /* 0x000000ffff7d0224 */ /* 0x000fe200078e0077 */
[----:B------:R-:W-:Y:S01]  /*5830*/  SHF.R.S32.HI R121, RZ, 0x1f, R118 ;  /* 0x0000001fff797819 */ /* 0x000fe20000011476 */
[----:B------:R-:W-:-:S02]  /*5840*/  IMAD R122, R127, 0x3f, RZ ;  /* 0x0000003f7f7a7824 */ /* 0x000fc400078e02ff */
[--C-:B------:R-:W-:Y:S01]  /*5850*/  IMAD.X R129, R120, 0x1, R143.reuse, P3 ;  /* 0x0000000178817824 */ /* 0x100fe200018e068f */
[----:B------:R-:W-:Y:S01]  /*5860*/  IADD3 R126, P3, PT, R118, R148, RZ ;  /* 0x00000094767e7210 */ /* 0x000fe20007f7e0ff */
[----:B------:R-:W-:Y:S01]  /*5870*/  IMAD R144, R144, UR4, RZ ;  /* 0x0000000490907c24 */ /* 0x000fe2000f8e02ff */
[----:B------:R-:W0:Y:S01]  /*5880*/  LDCU UR4, c[0x0][0x3b0] ;  /* 0x00007600ff0477ac */ /* 0x000e220008000800 */
[----:B------:R-:W-:Y:S01]  /*5890*/  IMAD R147, R134, UR7, RZ ;  /* 0x0000000786937c24 */ /* 0x000fe2000f8e02ff */
[----:B------:R1:W3:Y:S01]  /*58a0*/  @P0 LDG.E.U8 R252, desc[UR26][R124.64] ;  /* 0x0000001a7cfc0981 */ /* 0x0002e2000c1e1100 */
[----:B------:R-:W-:Y:S01]  /*58b0*/  IMAD.X R127, R121, 0x1, R143, P3 ;  /* 0x00000001797f7824 */ /* 0x000fe200018e068f */
[----:B------:R-:W0:Y:S01]  /*58c0*/  LDCU UR7, c[0x0][0x3b0] ;  /* 0x00007600ff0777ac */ /* 0x000e220008000800 */
[----:B------:R-:W-:Y:S02]  /*58d0*/  SHF.R.S32.HI R123, RZ, 0x1f, R122 ;  /* 0x0000001fff7b7819 */ /* 0x000fe4000001147a */
[----:B------:R-:W-:-:S02]  /*58e0*/  PRMT R213, RZ, 0x7610, R213 ;  /* 0x00007610ffd57816 */ /* 0x000fc400000000d5 */
[----:B-1----:R-:W-:-:S04]  /*58f0*/  IADD3 R124, P3, PT, R122, R148, RZ ;  /* 0x000000947a7c7210 */ /* 0x002fc80007f7e0ff */
[----:B------:R1:W3:Y:S01]  /*5900*/  @P4 LDG.E.U8 R213, desc[UR26][R128.64] ;  /* 0x0000001a80d54981 */ /* 0x0002e2000c1e1100 */
[----:B------:R-:W-:Y:S01]  /*5910*/  PRMT R217, RZ, 0x7610, R217 ;  /* 0x00007610ffd97816 */ /* 0x000fe200000000d9 */
[----:B------:R-:W-:Y:S01]  /*5920*/  IMAD.X R125, R123, 0x1, R143, P3 ;  /* 0x000000017b7d7824 */ /* 0x000fe200018e068f */
[----:B------:R-:W-:Y:S01]  /*5930*/  IADD3 R209, P3, PT, R144, R136, RZ ;  /* 0x0000008890d17210 */ /* 0x000fe20007f7e0ff */
[----:B-----5:R-:W-:-:S03]  /*5940*/  IMAD R143, R135, UR9, RZ ;  /* 0x00000009878f7c24 */ /* 0x020fc6000f8e02ff */
[----:B------:R5:W3:Y:S01]  /*5950*/  @!P2 LDG.E.U8 R217, desc[UR26][R124.64] ;  /* 0x0000001a7cd9a981 */ /* 0x000ae2000c1e1100 */
[-C--:B------:R-:W-:Y:S01]  /*5960*/  IADD3 R134, P2, PT, R147, R136.reuse, RZ ;  /* 0x0000008893867210 */ /* 0x080fe20007f5e0ff */
[----:B-1----:R-:W-:Y:S01]  /*5970*/  IMAD R129, R138, UR8, RZ ;  /* 0x000000088a817c24 */ /* 0x002fe2000f8e02ff */
[-C--:B------:R-:W-:Y:S01]  /*5980*/  LEA.HI.X.SX32 R149, R144, R141.reuse, 0x1, P3 ;  /* 0x0000008d90957211 */ /* 0x080fe200018f0eff */
[----:B0-----:R-:W-:Y:S01]  /*5990*/  IMAD R145, R139, UR4, RZ ;  /* 0x000000048b917c24 */ /* 0x001fe2000f8e02ff */
[-C--:B------:R-:W-:Y:S01]  /*59a0*/  LEA.HI.X.SX32 R147, R147, R141.reuse, 0x1, P2 ;  /* 0x0000008d93937211 */ /* 0x080fe200010f0eff */
[----:B------:R-:W-:Y:S01]  /*59b0*/  IMAD R137, R137, UR7, RZ ;  /* 0x0000000789897c24 */ /* 0x000fe2000f8e02ff */
[-C--:B------:R-:W-:Y:S02]  /*59c0*/  IADD3 R138, P3, PT, R143, R136.reuse, RZ ;  /* 0x000000888f8a7210 */ /* 0x080fe40007f7e0ff */
[----:B-----5:R-:W-:Y:S02]  /*59d0*/  IADD3 R124, P2, PT, R129, R136, RZ ;  /* 0x00000088817c7210 */ /* 0x020fe40007f5e0ff */
[----:B------:R-:W-:-:S02]  /*59e0*/  LEA.HI.X.SX32 R143, R143, R141, 0x1, P3 ;  /* 0x0000008d8f8f7211 */ /* 0x000fc400018f0eff */
[-C--:B------:R-:W-:Y:S02]  /*59f0*/  LEA.HI.X.SX32 R125, R129, R141.reuse, 0x1, P2 ;  /* 0x0000008d817d7211 */ /* 0x080fe400010f0eff */
[-C--:B------:R-:W-:Y:S02]  /*5a00*/  IADD3 R144, P2, PT, R145, R136.reuse, RZ ;  /* 0x0000008891907210 */ /* 0x080fe40007f5e0ff */
[----:B------:R-:W-:Y:S02]  /*5a10*/  IADD3 R136, P3, PT, R137, R136, RZ ;  /* 0x0000008889887210 */ /* 0x000fe40007f7e0ff */
[----:B------:R-:W-:Y:S02]  /*5a20*/  PRMT R215, RZ, 0x7610, R215 ;  /* 0x00007610ffd77816 */ /* 0x000fe400000000d7 */
[-C--:B------:R-:W-:Y:S02]  /*5a30*/  LEA.HI.X.SX32 R145, R145, R141.reuse, 0x1, P2 ;  /* 0x0000008d91917211 */ /* 0x080fe400010f0eff */
[----:B------:R-:W-:-:S02]  /*5a40*/  LEA.HI.X.SX32 R141, R137, R141, 0x1, P3 ;  /* 0x0000008d898d7211 */ /* 0x000fc400018f0eff */
[----:B------:R-:W-:Y:S01]  /*5a50*/  PRMT R164, RZ, 0x7610, R164 ;  /* 0x00007610ffa47816 */ /* 0x000fe200000000a4 */
[----:B------:R0:W5:Y:S01]  /*5a60*/  @P5 LDG.E.U8 R215, desc[UR26][R126.64] ;  /* 0x0000001a7ed75981 */ /* 0x000162000c1e1100 */
[----:B------:R-:W-:Y:S02]  /*5a70*/  PRMT R166, RZ, 0x7610, R166 ;  /* 0x00007610ffa67816 */ /* 0x000fe400000000a6 */
[----:B------:R-:W-:Y:S02]  /*5a80*/  PRMT R168, RZ, 0x7610, R168 ;  /* 0x00007610ffa87816 */ /* 0x000fe400000000a8 */
[----:B------:R-:W-:Y:S02]  /*5a90*/  PRMT R170, RZ, 0x7610, R170 ;  /* 0x00007610ffaa7816 */ /* 0x000fe400000000aa */
[----:B------:R-:W-:Y:S02]  /*5aa0*/  PRMT R172, RZ, 0x7610, R172 ;  /* 0x00007610ffac7816 */ /* 0x000fe400000000ac */
[----:B------:R-:W-:-:S02]  /*5ab0*/  PRMT R174, RZ, 0x7610, R174 ;  /* 0x00007610ffae7816 */ /* 0x000fc400000000ae */
[----:B------:R-:W-:Y:S02]  /*5ac0*/  PRMT R176, RZ, 0x7610, R176 ;  /* 0x00007610ffb07816 */ /* 0x000fe400000000b0 */
        /* <DEDUP_REMOVED lines=14> */
[----:B------:R-:W-:Y:S01]  /*5bb0*/  PRMT R177, RZ, 0x7610, R177 ;  /* 0x00007610ffb17816 */ /* 0x000fe200000000b1 */
[----:B------:R-:W-:Y:S01]  /*5bc0*/  @P0 IMAD.MOV.U32 R148, RZ, RZ, R209 ;  /* 0x000000ffff940224 */ /* 0x000fe200078e00d1 */
[----:B------:R-:W-:Y:S01]  /*5bd0*/  PRMT R248, RZ, 0x7610, R248 ;  /* 0x00007610fff87816 */ /* 0x000fe200000000f8 */
[----:B------:R-:W-:Y:S01]  /*5be0*/  @P0 IMAD.MOV.U32 R135, RZ, RZ, R147 ;  /* 0x000000ffff870224 */ /* 0x000fe200078e0093 */
[----:B------:R-:W-:Y:S01]  /*5bf0*/  PRMT R128, RZ, 0x7610, R128 ;  /* 0x00007610ff807816 */ /* 0x000fe20000000080 */
[----:B------:R-:W-:Y:S01]  /*5c00*/  @P0 IMAD.MOV.U32 R139, RZ, RZ, R143 ;  /* 0x000000ffff8b0224 */ /* 0x000fe200078e008f */
[----:B0-----:R-:W-:Y:S01]  /*5c10*/  PRMT R126, RZ, 0x7610, R126 ;  /* 0x00007610ff7e7816 */ /* 0x001fe2000000007e */
[----:B------:R-:W-:Y:S01]  /*5c20*/  @P0 IMAD.MOV.U32 R137, RZ, RZ, R141 ;  /* 0x000000ffff890224 */ /* 0x000fe200078e008d */
[----:B------:R-:W-:Y:S01]  /*5c30*/  PRMT R127, RZ, 0x7610, R127 ;  /* 0x00007610ff7f7816 */ /* 0x000fe2000000007f */
[----:B------:R-:W5:Y:S01]  /*5c40*/  @P0 LDG.E.U8 R164, desc[UR26][R64.64] ;  /* 0x0000001a40a40981 */ /* 0x000f62000c1e1100 */
[----:B------:R-:W-:-:S02]  /*5c50*/  PRMT R219, RZ, 0x7610, R219 ;  /* 0x00007610ffdb7816 */ /* 0x000fc400000000db */
[----:B------:R-:W-:Y:S01]  /*5c60*/  PRMT R221, RZ, 0x7610, R221 ;  /* 0x00007610ffdd7816 */ /* 0x000fe200000000dd */
[----:B------:R-:W5:Y:S01]  /*5c70*/  @P0 LDG.E.U8 R166, desc[UR26][R66.64] ;  /* 0x0000001a42a60981 */ /* 0x000f62000c1e1100 */
[----:B------:R-:W-:-:S03]  /*5c80*/  PRMT R223, RZ, 0x7610, R223 ;  /* 0x00007610ffdf7816 */ /* 0x000fc600000000df */
[----:B------:R-:W5:Y:S04]  /*5c90*/  @P0 LDG.E.U8 R168, desc[UR26][R68.64] ;  /* 0x0000001a44a80981 */ /* 0x000f68000c1e1100 */
        /* <DEDUP_REMOVED lines=20> */
[----:B------:R0:W5:Y:S04]  /*5de0*/  @P0 LDG.E.U8 R128, desc[UR26][R148.64] ;  /* 0x0000001a94800981 */ /* 0x000168000c1e1100 */
[----:B------:R1:W5:Y:S04]  /*5df0*/  @P0 LDG.E.U8 R126, desc[UR26][R134.64] ;  /* 0x0000001a867e0981 */ /* 0x000368000c1e1100 */
[----:B------:R-:W5:Y:S04]  /*5e00*/  @P0 LDG.E.U8 R127, desc[UR26][R124.64] ;  /* 0x0000001a7c7f0981 */ /* 0x000f68000c1e1100 */
[----:B------:R-:W5:Y:S04]  /*5e10*/  @P0 LDG.E.U8 R219, desc[UR26][R138.64] ;  /* 0x0000001a8adb0981 */ /* 0x000f68000c1e1100 */
[----:B------:R-:W5:Y:S04]  /*5e20*/  @P0 LDG.E.U8 R221, desc[UR26][R144.64] ;  /* 0x0000001a90dd0981 */ /* 0x000f68000c1e1100 */
[----:B------:R1:W5:Y:S01]  /*5e30*/  @P0 LDG.E.U8 R223, desc[UR26][R136.64] ;  /* 0x0000001a88df0981 */ /* 0x000362000c1e1100 */
[----:B------:R-:W-:-:S04]  /*5e40*/  @!UP1 UIADD3 UR4, UPT, UPT, -UR5, 0x100000, URZ ;  /* 0x0010000005049890 */ /* 0x000fc8000fffe1ff */
[----:B------:R-:W-:Y:S02]  /*5e50*/  @!UP1 USHF.L.U32 UR5, UR4, 0xb, URZ ;  /* 0x0000000b04059899 */ /* 0x000fe400080006ff */
[----:B------:R-:W-:Y:S01]  /*5e60*/  @!UP1 USHF.L.U32 UR4, UR4, 0x1, URZ ;  /* 0x0000000104049899 */ /* 0x000fe200080006ff */
[----:B------:R-:W-:Y:S01]  /*5e70*/  VOTEU.ALL UP1, P1 ;  /* 0x0000000000ff7886 */ /* 0x000fe20000820000 */
[C---:B0-----:R-:W-:Y:S02]  /*5e80*/  LOP3.LUT R148, R3.reuse, 0x10, RZ, 0x3c, !PT ;  /* 0x0000001003947812 */ /* 0x041fe400078e3cff */
[----:B------:R-:W-:-:S08]  /*5e90*/  LOP3.LUT R129, R3, 0x30, RZ, 0x3c, !PT ;  /* 0x0000003003817812 */ /* 0x000fd000078e3cff */
[----:B------:R0:W0:Y:S01]  /*5ea0*/  @!UP1 SYNCS.EXCH.64 URZ, [UR13+0x6008], UR4 ;  /* 0x006008040dff95b2 */ /* 0x0000220008000100 */
[----:B--2---:R2:W-:Y:S04]  /*5eb0*/  STS.U8 [R3+UR13+0xc00], R236 ;  /* 0x000c00ec03007988 */ /* 0x0045e8000800000d */
[----:B------:R-:W-:Y:S01]  /*5ec0*/  STS.U8 [R3+UR13+0x400], R242 ;  /* 0x000400f203007988 */ /* 0x000fe2000800000d */
[----:B--2---:R-:W-:-:S03]  /*5ed0*/  LOP3.LUT R236, R3, 0x20, RZ, 0x3c, !PT ;  /* 0x0000002003ec7812 */ /* 0x004fc600078e3cff */
[----:B------:R-:W-:Y:S04]  /*5ee0*/  STS.U8 [R3+UR13+0x800], R240 ;  /* 0x000800f003007988 */ /* 0x000fe8000800000d */
[----:B------:R-:W-:Y:S04]  /*5ef0*/  STS.U8 [R3+UR13+0x1000], R234 ;  /* 0x001000ea03007988 */ /* 0x000fe8000800000d */
[----:B------:R-:W-:Y:S04]  /*5f00*/  STS.U8 [R3+UR13+0x1400], R246 ;  /* 0x001400f603007988 */ /* 0x000fe8000800000d */
[----:B------:R-:W-:Y:S04]  /*5f10*/  STS.U8 [R3+UR13+0x1800], R244 ;  /* 0x001800f403007988 */ /* 0x000fe8000800000d */
[----:B------:R-:W-:Y:S04]  /*5f20*/  STS.U8 [R3+UR13], R232 ;  /* 0x000000e803007988 */ /* 0x000fe8000800000d */
[----:B------:R-:W-:Y:S04]  /*5f30*/  STS.U8 [R3+UR13+0x1c00], R238 ;  /* 0x001c00ee03007988 */ /* 0x000fe8000800000d */
[----:B------:R-:W-:Y:S04]  /*5f40*/  STS.U8 [R148+UR13+0x80], R203 ;  /* 0x000080cb94007988 */ /* 0x000fe8000800000d */
[----:B------:R-:W-:Y:S04]  /*5f50*/  STS.U8 [R148+UR13+0x480], R199 ;  /* 0x000480c794007988 */ /* 0x000fe8000800000d */
[----:B------:R-:W-:Y:S04]  /*5f60*/  STS.U8 [R148+UR13+0x880], R201 ;  /* 0x000880c994007988 */ /* 0x000fe8000800000d */
[----:B----4-:R-:W-:Y:S04]  /*5f70*/  STS.U8 [R148+UR13+0xc80], R195 ;  /* 0x000c80c394007988 */ /* 0x010fe8000800000d */
[----:B------:R-:W-:Y:S04]  /*5f80*/  STS.U8 [R148+UR13+0x1080], R207 ;  /* 0x001080cf94007988 */ /* 0x000fe8000800000d */
[----:B------:R-:W-:Y:S04]  /*5f90*/  STS.U8 [R148+UR13+0x1480], R211 ;  /* 0x001480d394007988 */ /* 0x000fe8000800000d */
[----:B------:R-:W-:Y:S04]  /*5fa0*/  STS.U8 [R148+UR13+0x1880], R197 ;  /* 0x001880c594007988 */ /* 0x000fe8000800000d */
[----:B------:R-:W-:Y:S01]  /*5fb0*/  STS.U8 [R148+UR13+0x1c80], R193 ;  /* 0x001c80c194007988 */ /* 0x000fe2000800000d */
[----:B-1----:R-:W-:-:S03]  /*5fc0*/  LOP3.LUT R135, R3, 0x60, RZ, 0x3c, !PT ;  /* 0x0000006003877812 */ /* 0x002fc600078e3cff */
[----:B------:R1:W-:Y:S01]  /*5fd0*/  STS.U8 [R236+UR13+0x900], R131 ;  /* 0x00090083ec007988 */ /* 0x0003e2000800000d */
[----:B------:R-:W-:-:S03]  /*5fe0*/  LOP3.LUT R137, R3, 0x70, RZ, 0x3c, !PT ;  /* 0x0000007003897812 */ /* 0x000fc600078e3cff */
[----:B------:R2:W-:Y:S01]  /*5ff0*/  STS.U8 [R236+UR13+0x1900], R133 ;  /* 0x00190085ec007988 */ /* 0x0005e2000800000d */
[----:B-1----:R-:W-:-:S03]  /*6000*/  LOP3.LUT R131, R3, 0x40, RZ, 0x3c, !PT ;  /* 0x0000004003837812 */ /* 0x002fc600078e3cff */
[----:B------:R1:W-:Y:S01]  /*6010*/  STS.U8 [R236+UR13+0x100], R191 ;  /* 0x000100bfec007988 */ /* 0x0003e2000800000d */
[----:B--2---:R-:W-:-:S03]  /*6020*/  LOP3.LUT R133, R3, 0x50, RZ, 0x3c, !PT ;  /* 0x0000005003857812 */ /* 0x004fc600078e3cff */
[----:B------:R1:W-:Y:S04]  /*6030*/  STS.U8 [R236+UR13+0x500], R205 ;  /* 0x000500cdec007988 */ /* 0x0003e8000800000d */
        /* <DEDUP_REMOVED lines=11> */
[----:B---3--:R1:W-:Y:S04]  /*60f0*/  STS.U8 [R129+UR13+0x1d80], R250 ;  /* 0x001d80fa81007988 */ /* 0x0083e8000800000d */
        /* <DEDUP_REMOVED lines=23> */
[----:B-----5:R1:W-:Y:S04]  /*6270*/  STS.U8 [R135+UR13+0x1f00], R215 ;  /* 0x001f00d787007988 */ /* 0x0203e8000800000d */
        /* <DEDUP_REMOVED lines=39> */
[----:B------:R1:W-:Y:S01]  /*64f0*/  STS.U8 [R129+UR13+0x4f80], R223 ;  /* 0x004f80df81007988 */ /* 0x0003e2000800000d */
[----:B0-----:R0:W-:Y:S06]  /*6500*/  MEMBAR.ALL.CTA ;  /* 0x0000000000007992 */ /* 0x0011ec0000008000 */
[----:B0-----:R-:W0:Y:S02]  /*6510*/  FENCE.VIEW.ASYNC.S ;  /* 0x00000000000073c6 */ /* 0x001e240000000000 */
[----:B0-----:R-:W-:Y:S01]  /*6520*/  BAR.SYNC.DEFER_BLOCKING 0x0 ;  /* 0x0000000000007b1d */ /* 0x001fe20000010000 */
[----:B------:R-:W-:-:S04]  /*6530*/  ISETP.NE.U32.AND P0, PT, RZ, UR6, PT ;  /* 0x00000006ff007c0c */ /* 0x000fc8000bf05070 */
[C---:B------:R-:W-:Y:S02]  /*6540*/  ISETP.LT.OR P2, PT, R58.reuse, 0x40, P0 ;  /* 0x000000403a00780c */ /* 0x040fe40000741670 */
[----:B------:R-:W-:-:S11]  /*6550*/  ISETP.GE.AND P3, PT, R58, 0x80, PT ;  /* 0x000000803a00780c */ /* 0x000fd60003f66270 */
[----:B-1----:R-:W-:Y:S05]  /*6560*/  @P2 BRA `(.L_x_6) ;  /* 0x0000000000682947 */ /* 0x002fea0003800000 */
[----:B------:R-:W-:Y:S02]  /*6570*/  UIADD3 UR4, UPT, UPT, UR13, 0x4000, URZ ;  /* 0x000040000d047890 */ /* 0x000fe4000fffe0ff */
[----:B------:R-:W-:Y:S02]  /*6580*/  USHF.R.U32.HI UR6, URZ, 0x4, UR13 ;  /* 0x00000004ff067899 */ /* 0x000fe4000801160d */
[----:B------:R-:W-:Y:S02]  /*6590*/  USHF.R.U32.HI UR4, URZ, 0x4, UR4 ;  /* 0x00000004ff047899 */ /* 0x000fe40008011604 */
[----:B------:R-:W-:Y:S02]  /*65a0*/  USGXT.U32 UR6, UR6, 0xe ;  /* 0x0000000e0606789a */ /* 0x000fe40008000000 */
[----:B------:R-:W-:Y:S01]  /*65b0*/  USGXT.U32 UR8, UR4, 0xe ;  /* 0x0000000e0408789a */ /* 0x000fe20008000000 */
[----:B------:R-:W-:Y:S01]  /*65c0*/  UMOV UR16, 0x100 ;  /* 0x0000010000107882 */ /* 0x000fe20000000000 */
[----:B------:R-:W-:Y:S01]  /*65d0*/  UMOV UR17, 0x40004040 ;  /* 0x4000404000117882 */ /* 0x000fe20000000000 */
[----:B------:R-:W-:Y:S01]  /*65e0*/  UMOV UR18, 0xfffffffe ;  /* 0xfffffffe00127882 */ /* 0x000fe20000000000 */
[----:B------:R-:W-:Y:S01]  /*65f0*/  UMOV UR19, 0x7fffbfdf ;  /* 0x7fffbfdf00137882 */ /* 0x000fe20000000000 */
[----:B------:R-:W-:Y:S01]  /*6600*/  UMOV UR7, URZ ;  /* 0x000000ff00077c82 */ /* 0x000fe20008000000 */
[----:B------:R-:W-:Y:S01]  /*6610*/  UMOV UR9, URZ ;  /* 0x000000ff00097c82 */ /* 0x000fe20008000000 */
[----:B------:R-:W-:-:S02]  /*6620*/  UIADD3.64 UR16, UPT, UPT, UR6, UR16, URZ ;  /* 0x0000001006107297 */ /* 0x000fc4000fffe0ff */
[----:B------:R-:W-:Y:S01]  /*6630*/  UIADD3.64 UR18, UPT, UPT, UR8, -UR18, URZ ;  /* 0x8000001208127297 */ /* 0x000fe2000fffe0ff */
[----:B------:R-:W-:Y:S01]  /*6640*/  UMOV UR22, 0x0 ;  /* 0x0000000000167882 */ /* 0x000fe20000000000 */
[----:B------:R-:W-:Y:S01]  /*6650*/  UMOV UR23, 0x8108490 ;  /* 0x0810849000177882 */ /* 0x000fe20000000000 */
[----:B------:R-:W-:Y:S01]  /*6660*/  UMOV UR4, UR10 ;  /* 0x0000000a00047c82 */ /* 0x000fe20008000000 */
[----:B------:R-:W-:Y:S01]  /*6670*/  UMOV UR5, URZ ;  /* 0x000000ff00057c82 */ /* 0x000fe20008000000 */
[----:B------:R-:W-:Y:S01]  /*6680*/  UMOV UR7, 0x40004040 ;  /* 0x4000404000077882 */ /* 0x000fe20000000000 */
[----:B------:R-:W-:Y:S01]  /*6690*/  UMOV UR9, 0x80004020 ;  /* 0x8000402000097882 */ /* 0x000fe20000000000 */
[----:B------:R-:W-:Y:S01]  /*66a0*/  UMOV UR24, 0x0 ;  /* 0x0000000000187882 */ /* 0x000fe20000000000 */
[----:B------:R-:W-:Y:S01]  /*66b0*/  UMOV UR25, 0x8108490 ;  /* 0x0810849000197882 */ /* 0x000fe20000000000 */
[----:B------:R-:W-:Y:S01]  /*66c0*/  UMOV UR4, UR4 ;  /* 0x0000000400047c82 */ /* 0x000fe20008000000 */
[----:B------:R0:W-:Y:S01]  /*66d0*/  UTCQMMA gdesc[UR6], gdesc[UR8], tmem[UR12], tmem[UR22], idesc[UR23], !UPT ;  /* 0x00ff1608060075ea */ /* 0x0001e2000f80030c */
[----:B------:R0:W-:Y:S01]  /*66e0*/  UTCQMMA gdesc[UR16], gdesc[UR18], tmem[UR12], tmem[UR24], idesc[UR25], UPT ;  /* 0x00ff1812100075ea */ /* 0x0001e2000b80030c */
[----:B------:R0:W-:Y:S01]  /*66f0*/  UTCBAR [UR4], URZ ;  /* 0x000000ff040073e9 */ /* 0x0001e200080000ff */
[----:B------:R-:W-:Y:S01]  /*6700*/  NOP ;  /* 0x0000000000007918 */ /* 0x000fe20000000000 */
.L_x_6:
[----:B0-----:R-:W-:Y:S01]  /*6710*/  UMOV UR8, URZ ;  /* 0x000000ff00087c82 */ /* 0x001fe20008000000 */
[----:B------:R-:W-:Y:S05]  /*6720*/  @!P3 BRA `(.L_x_7) ;  /* 0x0000002800e0b947 */ /* 0x000fea0003800000 */
[----:B------:R-:W0:Y:S01]  /*6730*/  LDCU.64 UR30, c[0x0][0x3a8] ;  /* 0x00007500ff1e77ac */ /* 0x000e220008000a00 */
[----:B------:R-:W-:Y:S01]  /*6740*/  SHF.R.S32.HI R127, RZ, 0x1f, R58 ;  /* 0x0000001fff7f7819 */ /* 0x000fe2000001143a */
[----:B------:R-:W-:Y:S01]  /*6750*/  IMAD.U32 R139, RZ, RZ, UR20 ;  /* 0x00000014ff8b7e24 */ /* 0x000fe2000f8e00ff */
[----:B------:R-:W-:Y:S02]  /*6760*/  UIADD3 UR5, UPT, UPT, UR13, 0x5000, URZ ;  /* 0x000050000d057890 */ /* 0x000fe4000fffe0ff */
[----:B------:R-:W-:Y:S01]  /*6770*/  LEA.HI R127, R127, R58, RZ, 0x6 ;  /* 0x0000003a7f7f7211 */ /* 0x000fe200078f30ff */
[----:B------:R-:W-:Y:S01]  /*6780*/  UIADD3 UR4, UPT, UPT, UR13, 0x2000, URZ ;  /* 0x000020000d047890 */ /* 0x000fe2000fffe0ff */
[----:B------:R-:W-:Y:S01]  /*6790*/  IMAD.MOV.U32 R126, RZ, RZ, RZ ;  /* 0x000000ffff7e7224 */ /* 0x000fe200078e00ff */
[----:B------:R-:W-:Y:S01]  /*67a0*/  USHF.R.U32.HI UR5, URZ, 0x4, UR5 ;  /* 0x00000004ff057899 */ /* 0x000fe20008011605 */
[----:B------:R-:W-:Y:S01]  /*67b0*/  SHF.R.S32.HI R127, RZ, 0x6, R127 ;  /* 0x00000006ff7f7819 */ /* 0x000fe2000001147f */
[----:B------:R-:W-:-:S02]  /*67c0*/  USHF.R.U32.HI UR4, URZ, 0x4, UR4 ;  /* 0x00000004ff047899 */ /* 0x000fc40008011604 */
[----:B------:R-:W-:Y:S01]  /*67d0*/  USGXT.U32 UR6, UR5, 0xe ;  /* 0x0000000e0506789a */ /* 0x000fe20008000000 */
[----:B------:R-:W-:Y:S01]  /*67e0*/  VIMNMX R127, PT, PT, R127, 0x2, !PT ;  /* 0x000000027f7f7848 */ /* 0x000fe20007fe0100 */
[----:B------:R-:W-:Y:S01]  /*67f0*/  USGXT.U32 UR4, UR4, 0xe ;  /* 0x0000000e0404789a */ /* 0x000fe20008000000 */
[----:B------:R-:W-:Y:S01]  /*6800*/  UMOV UR16, 0x100 ;  /* 0x0000010000107882 */ /* 0x000fe20000000000 */
[----:B------:R-:W-:Y:S01]  /*6810*/  UMOV UR17, 0x40004040 ;  /* 0x4000404000117882 */ /* 0x000fe20000000000 */
[----:B0-----:R-:W-:Y:S01]  /*6820*/  USHF.L.U32 UR29, UR30, 0x6, URZ ;  /* 0x000000061e1d7899 */ /* 0x001fe200080006ff */
[----:B------:R-:W-:Y:S01]  /*6830*/  VIADD R127, R127, 0xffffffff ;  /* 0xffffffff7f7f7836 */ /* 0x000fe20000000000 */
[----:B------:R-:W-:Y:S01]  /*6840*/  UMOV UR18, 0xfffffffe ;  /* 0xfffffffe00127882 */ /* 0x000fe20000000000 */
[----:B------:R-:W-:Y:S01]  /*6850*/  UMOV UR19, 0x7fffbfdf ;  /* 0x7fffbfdf00137882 */ /* 0x000fe20000000000 */
[----:B------:R-:W-:Y:S02]  /*6860*/  USHF.R.S32.HI UR8, URZ, 0x1f, UR29 ;  /* 0x0000001fff087899 */ /* 0x000fe4000801141d */
[----:B------:R-:W-:Y:S01]  /*6870*/  R2UR UR32, R127 ;  /* 0x000000007f2072ca */ /* 0x000fe200000e0000 */
[----:B------:R-:W-:Y:S01]  /*6880*/  UMOV UR5, URZ ;  /* 0x000000ff00057c82 */ /* 0x000fe20008000000 */
[----:B------:R-:W-:Y:S01]  /*6890*/  IADD3 R139, P2, P3, R130, UR29, R139 ;  /* 0x0000001d828b7c10 */ /* 0x000fe2000fb5e08b */
[----:B------:R-:W-:Y:S01]  /*68a0*/  UMOV UR7, URZ ;  /* 0x000000ff00077c82 */ /* 0x000fe20008000000 */
[----:B------:R-:W-:Y:S01]  /*68b0*/  IMAD.U32 R127, RZ, RZ, UR8 ;  /* 0x00000008ff7f7e24 */ /* 0x000fe2000f8e00ff */
[----:B------:R-:W0:Y:S04]  /*68c0*/  LDCU UR33, c[0x0][0x3a8] ;  /* 0x00007500ff2177ac */ /* 0x000e280008000800 */
[----:B------:R-:W-:Y:S01]  /*68d0*/  IADD3.X R150, PT, PT, R150, UR21, R127, P2, P3 ;  /* 0x0000001596967c10 */ /* 0x000fe200097e647f */
[----:B------:R-:W-:-:S02]  /*68e0*/  USHF.L.U32 UR15, UR31, 0x6, URZ ;  /* 0x000000061f0f7899 */ /* 0x000fc400080006ff */
[----:B------:R-:W-:Y:S02]  /*68f0*/  UIADD3.64 UR16, UPT, UPT, UR4, UR16, URZ ;  /* 0x0000001004107297 */ /* 0x000fe4000fffe0ff */
[----:B------:R-:W-:Y:S01]  /*6900*/  UIADD3.64 UR18, UPT, UPT, UR6, -UR18, URZ ;  /* 0x8000001206127297 */ /* 0x000fe2000fffe0ff */
[----:B------:R-:W-:Y:S01]  /*6910*/  UMOV UR28, 0x1 ;  /* 0x00000001001c7882 */ /* 0x000fe20000000000 */
[----:B------:R-:W-:-:S10]  /*6920*/  UMOV UR9, URZ ;  /* 0x000000ff00097c82 */ /* 0x000fd40008000000 */
.L_x_10:
[----:B------:R-:W-:Y:S01]  /*6930*/  IMAD.U32 R126, R126, -0x80000000, RZ ;  /* 0x800000007e7e7824 */ /* 0x000fe200078e00ff */
[----:B------:R-:W-:Y:S01]  /*6940*/  USHF.L.U32 UR8, UR30, 0x1, URZ ;  /* 0x000000011e087899 */ /* 0x000fe200080006ff */
[C---:B------:R-:W-:Y:S01]  /*6950*/  ISETP.GT.AND P3, PT, R12.reuse, 0x1, PT ;  /* 0x000000010c00780c */ /* 0x040fe20003f64270 */
[----:B------:R-:W-:Y:S01]  /*6960*/  UIMAD UR11, UR30, 0x3, URZ ;  /* 0x000000031e0b78a4 */ /* 0x000fe2000f8e02ff */
[----:B------:R-:W1:Y:S01]  /*6970*/  SYNCS.PHASECHK.TRANS64.TRYWAIT P5, [UR10], R126 ;  /* 0x0000007eff0075a7 */ /* 0x000e6200080a110a */
[----:B------:R-:W-:Y:S01]  /*6980*/  USHF.L.U32 UR20, UR30, 0x2, URZ ;  /* 0x000000021e147899 */ /* 0x000fe200080006ff */
[----:B------:R-:W-:Y:S01]  /*6990*/  ISETP.GT.AND P2, PT, R12, 0x2, PT ;  /* 0x000000020c00780c */ /* 0x000fe20003f44270 */
[----:B------:R-:W-:Y:S01]  /*69a0*/  UIMAD UR21, UR30, 0x5, URZ ;  /* 0x000000051e1578a4 */ /* 0x000fe2000f8e02ff */
[----:B0-----:R-:W-:Y:S01]  /*69b0*/  IADD3 R154, P4, PT, R139, UR33, RZ ;  /* 0x000000218b9a7c10 */ /* 0x001fe2000ff9e0ff */
[----:B-1----:R-:W-:-:S12]  /*69c0*/  @!P5 BRA `(.L_x_8) ;  /* 0x0000004c0018d947 */ /* 0x002fd80003800000 */
.L_x_16:
[----:B------:R-:W-:Y:S02]  /*69d0*/  USHF.R.S32.HI UR10, URZ, 0x1f, UR8 ;  /* 0x0000001fff0a7899 */ /* 0x000fe40008011408 */
[----:B------:R-:W-:Y:S01]  /*69e0*/  IADD3 R152, P5, PT, R139, UR8, RZ ;  /* 0x000000088b987c10 */ /* 0x000fe2000ffbe0ff */
[----:B------:R-:W-:Y:S01]  /*69f0*/  IMAD.X R155, R5, 0x1, R150, P4 ;  /* 0x00000001059b7824 */ /* 0x000fe200020e0696 */
[----:B------:R-:W-:Y:S01]  /*6a00*/  PRMT R207, RZ, 0x7610, R207 ;  /* 0x00007610ffcf7816 */ /* 0x000fe200000000cf */
[----:B------:R-:W-:Y:S01]  /*6a10*/  USHF.R.S32.HI UR8, URZ, 0x1f, UR11 ;  /* 0x0000001fff087899 */ /* 0x000fe2000801140b */
[----:B------:R-:W-:Y:S02]  /*6a20*/  ISETP.GT.AND P4, PT, R12, 0x3, PT ;  /* 0x000000030c00780c */ /* 0x000fe40003f84270 */
[----:B------:R-:W-:Y:S02]  /*6a30*/  IADD3.X R153, PT, PT, R150, UR10, RZ, P5, !PT ;  /* 0x0000000a96997c10 */ /* 0x000fe4000affe4ff */
[----:B------:R-:W-:Y:S01]  /*6a40*/  IADD3 R156, P5, PT, R139, UR11, RZ ;  /* 0x0000000b8b9c7c10 */ /* 0x000fe2000ffbe0ff */
[----:B------:R0:W2:Y:S01]  /*6a50*/  @P3 LDG.E.U8 R207, desc[UR26][R154.64] ;  /* 0x0000001a9acf3981 */ /* 0x0000a2000c1e1100 */
[----:B------:R-:W-:-:S02]  /*6a60*/  ISETP.GT.AND P3, PT, R12, 0x4, PT ;  /* 0x000000040c00780c */ /* 0x000fc40003f64270 */
[----:B------:R-:W-:Y:S01]  /*6a70*/  IADD3.X R157, PT, PT, R150, UR8, RZ, P5, !PT ;  /* 0x00000008969d7c10 */ /* 0x000fe2000affe4ff */
[----:B------:R-:W-:Y:S01]  /*6a80*/  USHF.R.S32.HI UR8, URZ, 0x1f, UR20 ;  /* 0x0000001fff087899 */ /* 0x000fe20008011414 */
[----:B------:R-:W-:Y:S01]  /*6a90*/  PRMT R193, RZ, 0x7610, R193 ;  /* 0x00007610ffc17816 */ /* 0x000fe200000000c1 */
[----:B------:R-:W-:Y:S01]  /*6aa0*/  USHF.R.S32.HI UR10, URZ, 0x1f, UR21 ;  /* 0x0000001fff0a7899 */ /* 0x000fe20008011415 */
[C---:B------:R-:W-:Y:S01]  /*6ab0*/  IADD3 R126, P6, PT, R139.reuse, UR20, RZ ;  /* 0x000000148b7e7c10 */ /* 0x040fe2000ffde0ff */
[----:B------:R-:W-:Y:S01]  /*6ac0*/  UIMAD UR11, UR30, 0x6, URZ ;  /* 0x000000061e0b78a4 */ /* 0x000fe2000f8e02ff */
[----:B------:R-:W-:Y:S02]  /*6ad0*/  PRMT R177, RZ, 0x7610, R177 ;  /* 0x00007610ffb17816 */ /* 0x000fe400000000b1 */
[----:B0-----:R-:W-:Y:S01]  /*6ae0*/  IADD3 R154, P5, PT, R139, UR21, RZ ;  /* 0x000000158b9a7c10 */ /* 0x001fe2000ffbe0ff */
[----:B------:R0:W3:Y:S01]  /*6af0*/  @P2 LDG.E.U8 R193, desc[UR26][R152.64] ;  /* 0x0000001a98c12981 */ /* 0x0000e2000c1e1100 */
[----:B------:R-:W-:-:S02]  /*6b00*/  PRMT R246, RZ, 0x7610, R246 ;  /* 0x00007610fff67816 */ /* 0x000fc400000000f6 */
[C---:B------:R-:W-:Y:S01]  /*6b10*/  IADD3.X R127, PT, PT, R150.reuse, UR8, RZ, P6, !PT ;  /* 0x00000008967f7c10 */ /* 0x040fe2000b7fe4ff */
[----:B------:R-:W-:Y:S01]  /*6b20*/  USHF.R.S32.HI UR8, URZ, 0x1f, UR11 ;  /* 0x0000001fff087899 */ /* 0x000fe2000801140b */
[----:B------:R-:W-:Y:S01]  /*6b30*/  IADD3.X R155, PT, PT, R150, UR10, RZ, P5, !PT ;  /* 0x0000000a969b7c10 */ /* 0x000fe2000affe4ff */
[----:B------:R1:W4:Y:S01]  /*6b40*/  @P4 LDG.E.U8 R177, desc[UR26][R156.64] ;  /* 0x0000001a9cb14981 */ /* 0x000322000c1e1100 */
[C---:B------:R-:W-:Y:S01]  /*6b50*/  ISETP.GT.AND P2, PT, R12.reuse, 0x5, PT ;  /* 0x000000050c00780c */ /* 0x040fe20003f44270 */
[----:B------:R-:W-:Y:S01]  /*6b60*/  UIMAD UR10, UR30, 0x7, URZ ;  /* 0x000000071e0a78a4 */ /* 0x000fe2000f8e02ff */
[----:B0-----:R-:W-:Y:S01]  /*6b70*/  IADD3 R152, P5, PT, R139, UR11, RZ ;  /* 0x0000000b8b987c10 */ /* 0x001fe2000ffbe0ff */
[----:B------:R0:W5:Y:S01]  /*6b80*/  @P3 LDG.E.U8 R246, desc[UR26][R126.64] ;  /* 0x0000001a7ef63981 */ /* 0x000162000c1e1100 */
[C---:B------:R-:W-:Y:S02]  /*6b90*/  ISETP.GT.AND P4, PT, R12.reuse, 0x6, PT ;  /* 0x000000060c00780c */ /* 0x040fe40003f84270 */
[----:B------:R-:W-:-:S02]  /*6ba0*/  ISETP.GT.AND P3, PT, R12, 0x7, PT ;  /* 0x000000070c00780c */ /* 0x000fc40003f64270 */
[----:B------:R-:W-:Y:S01]  /*6bb0*/  IADD3.X R153, PT, PT, R150, UR8, RZ, P5, !PT ;  /* 0x0000000896997c10 */ /* 0x000fe2000affe4ff */
[----:B------:R-:W-:Y:S01]  /*6bc0*/  USHF.R.S32.HI UR8, URZ, 0x1f, UR10 ;  /* 0x0000001fff087899 */ /* 0x000fe2000801140a */
[----:B------:R-:W-:Y:S02]  /*6bd0*/  PRMT R230, RZ, 0x7610, R230 ;  /* 0x00007610ffe67816 */ /* 0x000fe400000000e6 */
[----:B-1----:R-:W-:Y:S02]  /*6be0*/  IADD3 R156, P6, PT, R139, UR10, RZ ;  /* 0x0000000a8b9c7c10 */ /* 0x002fe4000ffde0ff */
[----:B0-----:R-:W-:Y:S02]  /*6bf0*/  SHF.R.S32.HI R127, RZ, 0x1f, R6 ;  /* 0x0000001fff7f7819 */ /* 0x001fe40000011406 */
[----:B------:R-:W-:Y:S01]  /*6c00*/  IADD3 R126, P5, PT, R6, R139, RZ ;  /* 0x0000008b067e7210 */ /* 0x000fe20007fbe0ff */
[----:B------:R0:W2:Y:S01]  /*6c10*/  @P2 LDG.E.U8 R230, desc[UR26][R154.64] ;  /* 0x0000001a9ae62981 */ /* 0x0000a2000c1e1100 */
[----:B------:R-:W-:-:S02]  /*6c20*/  PRMT R214, RZ, 0x7610, R214 ;  /* 0x00007610ffd67816 */ /* 0x000fc400000000d6 */
[----:B------:R-:W-:Y:S02]  /*6c30*/  PRMT R198, RZ, 0x7610, R198 ;  /* 0x00007610ffc67816 */ /* 0x000fe400000000c6 */
[----:B------:R-:W-:Y:S01]  /*6c40*/  IADD3.X R157, PT, PT, R150, UR8, RZ, P6, !PT ;  /* 0x00000008969d7c10 */ /* 0x000fe2000b7fe4ff */
[----:B------:R-:W-:Y:S01]  /*6c50*/  IMAD.X R127, R127, 0x1, R150, P5 ;  /* 0x000000017f7f7824 */ /* 0x000fe200028e0696 */
[C---:B------:R-:W-:Y:S01]  /*6c60*/  ISETP.GT.AND P2, PT, R12.reuse, 0x8, PT ;  /* 0x000000080c00780c */ /* 0x040fe20003f44270 */
[----:B------:R1:W2:Y:S01]  /*6c70*/  @P4 LDG.E.U8 R214, desc[UR26][R152.64] ;  /* 0x0000001a98d64981 */ /* 0x0002a2000c1e1100 */
[----:B------:R-:W-:Y:S02]  /*6c80*/  SHF.R.S32.HI R151, RZ, 0x1f, R7 ;  /* 0x0000001fff977819 */ /* 0x000fe40000011407 */
[----:B0-----:R-:W-:Y:S01]  /*6c90*/  IADD3 R154, P5, PT, R7, R139, RZ ;  /* 0x0000008b079a7210 */ /* 0x001fe20007fbe0ff */
[----:B------:R0:W2:Y:S01]  /*6ca0*/  @P3 LDG.E.U8 R198, desc[UR26][R156.64] ;  /* 0x0000001a9cc63981 */ /* 0x0000a2000c1e1100 */
[----:B------:R-:W-:-:S02]  /*6cb0*/  ISETP.GT.AND P4, PT, R12, 0x9, PT ;  /* 0x000000090c00780c */ /* 0x000fc40003f84270 */
[----:B------:R-:W-:Y:S01]  /*6cc0*/  ISETP.GT.AND P3, PT, R12, 0xa, PT ;  /* 0x0000000a0c00780c */ /* 0x000fe20003f64270 */
[----:B------:R-:W-:Y:S01]  /*6cd0*/  IMAD.X R155, R151, 0x1, R150, P5 ;  /* 0x00000001979b7824 */ /* 0x000fe200028e0696 */
[----:B------:R-:W-:Y:S02]  /*6ce0*/  SHF.R.S32.HI R151, RZ, 0x1f, R8 ;  /* 0x0000001fff977819 */ /* 0x000fe40000011408 */
[----:B-1----:R-:W-:Y:S02]  /*6cf0*/  IADD3 R152, P6, PT, R8, R139, RZ ;  /* 0x0000008b08987210 */ /* 0x002fe40007fde0ff */
[----:B------:R-:W-:Y:S02]  /*6d00*/  PRMT R146, RZ, 0x7610, R146 ;  /* 0x00007610ff927816 */ /* 0x000fe40000000092 */
[----:B------:R-:W-:Y:S01]  /*6d10*/  PRMT R205, RZ, 0x7610, R205 ;  /* 0x00007610ffcd7816 */ /* 0x000fe200000000cd */
[----:B------:R-:W-:Y:S01]  /*6d20*/  IMAD.X R153, R151, 0x1, R150, P6 ;  /* 0x0000000197997824 */ /* 0x000fe200030e0696 */
[----:B------:R-:W-:-:S02]  /*6d30*/  PRMT R191, RZ, 0x7610, R191 ;  /* 0x00007610ffbf7816 */ /* 0x000fc400000000bf */
[----:B0-----:R-:W-:Y:S01]  /*6d40*/  SHF.R.S32.HI R157, RZ, 0x1f, R9 ;  /* 0x0000001fff9d7819 */ /* 0x001fe20000011409 */
[----:B------:R0:W2:Y:S01]  /*6d50*/  @P2 LDG.E.U8 R146, desc[UR26][R126.64] ;  /* 0x0000001a7e922981 */ /* 0x0000a2000c1e1100 */
[----:B------:R-:W-:Y:S02]  /*6d60*/  IADD3 R156, P5, PT, R9, R139, RZ ;  /* 0x0000008b099c7210 */ /* 0x000fe40007fbe0ff */
[C---:B------:R-:W-:Y:S01]  /*6d70*/  ISETP.GT.AND P2, PT, R12.reuse, 0xb, PT ;  /* 0x0000000b0c00780c */ /* 0x040fe20003f44270 */
[----:B------:R1:W2:Y:S01]  /*6d80*/  @P4 LDG.E.U8 R205, desc[UR26][R154.64] ;  /* 0x0000001a9acd4981 */ /* 0x0002a2000c1e1100 */
[C---:B------:R-:W-:Y:S01]  /*6d90*/  ISETP.GT.AND P4, PT, R12.reuse, 0xc, PT ;  /* 0x0000000c0c00780c */ /* 0x040fe20003f84270 */
[----:B------:R-:W-:Y:S02]  /*6da0*/  IMAD.X R157, R157, 0x1, R150, P5 ;  /* 0x000000019d9d7824 */ /* 0x000fe400028e0696 */
[----:B------:R1:W2:Y:S01]  /*6db0*/  @P3 LDG.E.U8 R191, desc[UR26][R152.64] ;  /* 0x0000001a98bf3981 */ /* 0x0002a2000c1e1100 */
[----:B------:R-:W-:-:S02]  /*6dc0*/  ISETP.GT.AND P3, PT, R12, 0xd, PT ;  /* 0x0000000d0c00780c */ /* 0x000fc40003f64270 */
[----:B0-----:R-:W-:Y:S02]  /*6dd0*/  SHF.R.S32.HI R127, RZ, 0x1f, R10 ;  /* 0x0000001fff7f7819 */ /* 0x001fe4000001140a */
[-C--:B------:R-:W-:Y:S02]  /*6de0*/  IADD3 R126, P5, PT, R10, R139.reuse, RZ ;  /* 0x0000008b0a7e7210 */ /* 0x080fe40007fbe0ff */
[----:B------:R-:W-:Y:S02]  /*6df0*/  SHF.R.S32.HI R151, RZ, 0x1f, R11 ;  /* 0x0000001fff977819 */ /* 0x000fe4000001140b */
[----:B-1----:R-:W-:Y:S02]  /*6e00*/  IADD3 R154, P6, PT, R11, R139, RZ ;  /* 0x0000008b0b9a7210 */ /* 0x002fe40007fde0ff */
[----:B------:R-:W-:Y:S01]  /*6e10*/  PRMT R175, RZ, 0x7610, R175 ;  /* 0x00007610ffaf7816 */ /* 0x000fe200000000af */
[----:B------:R-:W-:Y:S01]  /*6e20*/  IMAD.X R127, R127, 0x1, R150, P5 ;  /* 0x000000017f7f7824 */ /* 0x000fe200028e0696 */
[----:B------:R-:W-:Y:S01]  /*6e30*/  PRMT R244, RZ, 0x7610, R244 ;  /* 0x00007610fff47816 */ /* 0x000fe200000000f4 */
[----:B------:R-:W-:Y:S01]  /*6e40*/  IMAD.X R155, R151, 0x1, R150, P6 ;  /* 0x00000001979b7824 */ /* 0x000fe200030e0696 */
[----:B------:R-:W-:-:S02]  /*6e50*/  SHF.R.S32.HI R153, RZ, 0x1f, R13 ;  /* 0x0000001fff997819 */ /* 0x000fc4000001140d */
[----:B------:R-:W-:Y:S01]  /*6e60*/  IADD3 R152, P5, PT, R13, R139, RZ ;  /* 0x0000008b0d987210 */ /* 0x000fe20007fbe0ff */
[----:B------:R0:W2:Y:S01]  /*6e70*/  @P2 LDG.E.U8 R175, desc[UR26][R156.64] ;  /* 0x0000001a9caf2981 */ /* 0x0000a2000c1e1100 */
[----:B------:R-:W-:Y:S02]  /*6e80*/  PRMT R228, RZ, 0x7610, R228 ;  /* 0x00007610ffe47816 */ /* 0x000fe400000000e4 */
[C---:B------:R-:W-:Y:S01]  /*6e90*/  ISETP.GT.AND P2, PT, R12.reuse, 0xe, PT ;  /* 0x0000000e0c00780c */ /* 0x040fe20003f44270 */
[----:B------:R1:W2:Y:S01]  /*6ea0*/  @P4 LDG.E.U8 R244, desc[UR26][R126.64] ;  /* 0x0000001a7ef44981 */ /* 0x0002a2000c1e1100 */
[----:B------:R-:W-:Y:S01]  /*6eb0*/  IMAD.X R153, R153, 0x1, R150, P5 ;  /* 0x0000000199997824 */ /* 0x000fe200028e0696 */
[----:B------:R-:W-:Y:S02]  /*6ec0*/  ISETP.GT.AND P4, PT, R12, 0xf, PT ;  /* 0x0000000f0c00780c */ /* 0x000fe40003f84270 */
[----:B------:R1:W2:Y:S01]  /*6ed0*/  @P3 LDG.E.U8 R228, desc[UR26][R154.64] ;  /* 0x0000001a9ae43981 */ /* 0x0002a2000c1e1100 */
[----:B------:R-:W-:-:S02]  /*6ee0*/  SHF.R.S32.HI R151, RZ, 0x1f, R14 ;  /* 0x0000001fff977819 */ /* 0x000fc4000001140e */
[-C--:B0-----:R-:W-:Y:S02]  /*6ef0*/  IADD3 R156, P5, PT, R14, R139.reuse, RZ ;  /* 0x0000008b0e9c7210 */ /* 0x081fe40007fbe0ff */
[----:B------:R-:W-:Y:S02]  /*6f00*/  ISETP.GT.AND P3, PT, R12, 0x10, PT ;  /* 0x000000100c00780c */ /* 0x000fe40003f64270 */
[----:B-1----:R-:W-:Y:S01]  /*6f10*/  SHF.R.S32.HI R127, RZ, 0x1f, R15 ;  /* 0x0000001fff7f7819 */ /* 0x002fe2000001140f */
[----:B------:R-:W-:Y:S01]  /*6f20*/  IMAD.X R157, R151, 0x1, R150, P5 ;  /* 0x00000001979d7824 */ /* 0x000fe200028e0696 */
[----:B------:R-:W-:Y:S02]  /*6f30*/  IADD3 R126, P6, PT, R15, R139, RZ ;  /* 0x0000008b0f7e7210 */ /* 0x000fe40007fde0ff */
[----:B------:R-:W-:Y:S02]  /*6f40*/  PRMT R212, RZ, 0x7610, R212 ;  /* 0x00007610ffd47816 */ /* 0x000fe400000000d4 */
[----:B------:R-:W-:-:S02]  /*6f50*/  SHF.R.S32.HI R151, RZ, 0x1f, R16 ;  /* 0x0000001fff977819 */ /* 0x000fc40000011410 */
[----:B------:R-:W-:Y:S02]  /*6f60*/  IADD3 R154, P5, PT, R16, R139, RZ ;  /* 0x0000008b109a7210 */ /* 0x000fe40007fbe0ff */
[----:B------:R-:W-:Y:S01]  /*6f70*/  PRMT R196, RZ, 0x7610, R196 ;  /* 0x00007610ffc47816 */ /* 0x000fe200000000c4 */
[----:B------:R-:W-:Y:S01]  /*6f80*/  IMAD.X R127, R127, 0x1, R150, P6 ;  /* 0x000000017f7f7824 */ /* 0x000fe200030e0696 */
[----:B------:R-:W-:Y:S01]  /*6f90*/  PRMT R140, RZ, 0x7610, R140 ;  /* 0x00007610ff8c7816 */ /* 0x000fe2000000008c */
[----:B------:R0:W2:Y:S01]  /*6fa0*/  @P2 LDG.E.U8 R212, desc[UR26][R152.64] ;  /* 0x0000001a98d42981 */ /* 0x0000a2000c1e1100 */
[----:B------:R-:W-:Y:S01]  /*6fb0*/  IMAD.X R155, R151, 0x1, R150, P5 ;  /* 0x00000001979b7824 */ /* 0x000fe200028e0696 */
[C---:B------:R-:W-:Y:S02]  /*6fc0*/  ISETP.GT.AND P2, PT, R12.reuse, 0x11, PT ;  /* 0x000000110c00780c */ /* 0x040fe40003f44270 */
[----:B------:R-:W-:Y:S01]  /*6fd0*/  SHF.R.S32.HI R151, RZ, 0x1f, R17 ;  /* 0x0000001fff977819 */ /* 0x000fe20000011411 */
[----:B------:R1:W2:Y:S01]  /*6fe0*/  @P4 LDG.E.U8 R196, desc[UR26][R156.64] ;  /* 0x0000001a9cc44981 */ /* 0x0002a2000c1e1100 */
[----:B------:R-:W-:-:S03]  /*6ff0*/  ISETP.GT.AND P4, PT, R12, 0x12, PT ;  /* 0x000000120c00780c */ /* 0x000fc60003f84270 */
[----:B------:R1:W2:Y:S01]  /*7000*/  @P3 LDG.E.U8 R140, desc[UR26][R126.64] ;  /* 0x0000001a7e8c3981 */ /* 0x0002a2000c1e1100 */
[----:B0-----:R-:W-:Y:S02]  /*7010*/  IADD3 R152, P5, PT, R17, R139, RZ ;  /* 0x0000008b11987210 */ /* 0x001fe40007fbe0ff */
[----:B------:R-:W-:-:S03]  /*7020*/  ISETP.GT.AND P3, PT, R12, 0x13, PT ;  /* 0x000000130c00780c */ /* 0x000fc60003f64270 */
[----:B------:R-:W-:Y:S01]  /*7030*/  IMAD.X R153, R151, 0x1, R150, P5 ;  /* 0x0000000197997824 */ /* 0x000fe200028e0696 */
[----:B------:R-:W-:Y:S02]  /*7040*/  SHF.R.S32.HI R151, RZ, 0x1f, R18 ;  /* 0x0000001fff977819 */ /* 0x000fe40000011412 */
[-C--:B-1----:R-:W-:Y:S02]  /*7050*/  IADD3 R156, P6, PT, R18, R139.reuse, RZ ;  /* 0x0000008b129c7210 */ /* 0x082fe40007fde0ff */
[----:B------:R-:W-:Y:S02]  /*7060*/  PRMT R203, RZ, 0x7610, R203 ;  /* 0x00007610ffcb7816 */ /* 0x000fe400000000cb */
[----:B------:R-:W-:Y:S02]  /*7070*/  SHF.R.S32.HI R127, RZ, 0x1f, R19 ;  /* 0x0000001fff7f7819 */ /* 0x000fe40000011413 */
[----:B------:R-:W-:Y:S02]  /*7080*/  IADD3 R126, P5, PT, R19, R139, RZ ;  /* 0x0000008b137e7210 */ /* 0x000fe40007fbe0ff */
[----:B------:R-:W-:Y:S01]  /*7090*/  PRMT R189, RZ, 0x7610, R189 ;  /* 0x00007610ffbd7816 */ /* 0x000fe200000000bd */
[--C-:B------:R-:W-:Y:S01]  /*70a0*/  IMAD.X R157, R151, 0x1, R150.reuse, P6 ;  /* 0x00000001979d7824 */ /* 0x100fe200030e0696 */
[----:B------:R-:W-:Y:S01]  /*70b0*/  PRMT R173, RZ, 0x7610, R173 ;  /* 0x00007610ffad7816 */ /* 0x000fe200000000ad */
[----:B------:R0:W2:Y:S01]  /*70c0*/  @P2 LDG.E.U8 R203, desc[UR26][R154.64] ;  /* 0x0000001a9acb2981 */ /* 0x0000a2000c1e1100 */
[----:B------:R-:W-:Y:S01]  /*70d0*/  IMAD.X R127, R127, 0x1, R150, P5 ;  /* 0x000000017f7f7824 */ /* 0x000fe200028e0696 */
[----:B------:R-:W-:-:S02]  /*70e0*/  ISETP.GT.AND P2, PT, R12, 0x14, PT ;  /* 0x000000140c00780c */ /* 0x000fc40003f44270 */
        /* <DEDUP_REMOVED lines=10> */
[----:B------:R-:W-:Y:S01]  /*7190*/  PRMT R226, RZ, 0x7610, R226 ;  /* 0x00007610ffe27816 */ /* 0x000fe200000000e2 */
[----:B------:R-:W-:Y:S01]  /*71a0*/  IMAD.X R153, R151, 0x1, R150, P6 ;  /* 0x0000000197997824 */ /* 0x000fe200030e0696 */
[----:B------:R-:W-:Y:S02]  /*71b0*/  PRMT R210, RZ, 0x7610, R210 ;  /* 0x00007610ffd27816 */ /* 0x000fe400000000d2 */
[----:B------:R-:W-:Y:S01]  /*71c0*/  SHF.R.S32.HI R157, RZ, 0x1f, R22 ;  /* 0x0000001fff9d7819 */ /* 0x000fe20000011416 */
[----:B------:R0:W2:Y:S01]  /*71d0*/  @P2 LDG.E.U8 R242, desc[UR26][R126.64] ;  /* 0x0000001a7ef22981 */ /* 0x0000a2000c1e1100 */
[----:B------:R-:W-:-:S02]  /*71e0*/  IADD3 R156, P5, PT, R22, R139, RZ ;  /* 0x0000008b169c7210 */ /* 0x000fc40007fbe0ff */
[C---:B------:R-:W-:Y:S01]  /*71f0*/  ISETP.GT.AND P2, PT, R12.reuse, 0x17, PT ;  /* 0x000000170c00780c */ /* 0x040fe20003f44270 */
[----:B------:R1:W2:Y:S01]  /*7200*/  @P4 LDG.E.U8 R226, desc[UR26][R154.64] ;  /* 0x0000001a9ae24981 */ /* 0x0002a2000c1e1100 */
[C---:B------:R-:W-:Y:S01]  /*7210*/  ISETP.GT.AND P4, PT, R12.reuse, 0x18, PT ;  /* 0x000000180c00780c */ /* 0x040fe20003f84270 */
[----:B------:R-:W-:Y:S02]  /*7220*/  IMAD.X R157, R157, 0x1, R150, P5 ;  /* 0x000000019d9d7824 */ /* 0x000fe400028e0696 */
[----:B------:R1:W2:Y:S01]  /*7230*/  @P3 LDG.E.U8 R210, desc[UR26][R152.64] ;  /* 0x0000001a98d23981 */ /* 0x0002a2000c1e1100 */
[----:B------:R-:W-:Y:S02]  /*7240*/  ISETP.GT.AND P3, PT, R12, 0x19, PT ;  /* 0x000000190c00780c */ /* 0x000fe40003f64270 */
[----:B0-----:R-:W-:Y:S02]  /*7250*/  SHF.R.S32.HI R127, RZ, 0x1f, R23 ;  /* 0x0000001fff7f7819 */ /* 0x001fe40000011417 */
[----:B------:R-:W-:-:S02]  /*7260*/  IADD3 R126, P5, PT, R23, R139, RZ ;  /* 0x0000008b177e7210 */ /* 0x000fc40007fbe0ff */
[----:B------:R-:W-:Y:S02]  /*7270*/  SHF.R.S32.HI R151, RZ, 0x1f, R24 ;  /* 0x0000001fff977819 */ /* 0x000fe40000011418 */
[-C--:B-1----:R-:W-:Y:S02]  /*7280*/  IADD3 R154, P6, PT, R24, R139.reuse, RZ ;  /* 0x0000008b189a7210 */ /* 0x082fe40007fde0ff */
[----:B------:R-:W-:Y:S01]  /*7290*/  PRMT R194, RZ, 0x7610, R194 ;  /* 0x00007610ffc27816 */ /* 0x000fe200000000c2 */
[----:B------:R-:W-:Y:S01]  /*72a0*/  IMAD.X R127, R127, 0x1, R150, P5 ;  /* 0x000000017f7f7824 */ /* 0x000fe200028e0696 */
[----:B------:R-:W-:Y:S01]  /*72b0*/  PRMT R142, RZ, 0x7610, R142 ;  /* 0x00007610ff8e7816 */ /* 0x000fe2000000008e */
[----:B------:R-:W-:Y:S01]  /*72c0*/  IMAD.X R155, R151, 0x1, R150, P6 ;  /* 0x00000001979b7824 */ /* 0x000fe200030e0696 */
[----:B------:R-:W-:Y:S02]  /*72d0*/  SHF.R.S32.HI R153, RZ, 0x1f, R25 ;  /* 0x0000001fff997819 */ /* 0x000fe40000011419 */
[----:B------:R-:W-:Y:S01]  /*72e0*/  IADD3 R152, P5, PT, R25, R139, RZ ;  /* 0x0000008b19987210 */ /* 0x000fe20007fbe0ff */
[----:B------:R0:W2:Y:S01]  /*72f0*/  @P2 LDG.E.U8 R194, desc[UR26][R156.64] ;  /* 0x0000001a9cc22981 */ /* 0x0000a2000c1e1100 */
[----:B------:R-:W-:-:S02]  /*7300*/  PRMT R201, RZ, 0x7610, R201 ;  /* 0x00007610ffc97816 */ /* 0x000fc400000000c9 */
[C---:B------:R-:W-:Y:S01]  /*7310*/  ISETP.GT.AND P2, PT, R12.reuse, 0x1a, PT ;  /* 0x0000001a0c00780c */ /* 0x040fe20003f44270 */
[----:B------:R1:W2:Y:S01]  /*7320*/  @P4 LDG.E.U8 R142, desc[UR26][R126.64] ;  /* 0x0000001a7e8e4981 */ /* 0x0002a2000c1e1100 */
[----:B------:R-:W-:Y:S01]  /*7330*/  IMAD.X R153, R153, 0x1, R150, P5 ;  /* 0x0000000199997824 */ /* 0x000fe200028e0696 */
[----:B------:R-:W-:Y:S02]  /*7340*/  ISETP.GT.AND P4, PT, R12, 0x1b, PT ;  /* 0x0000001b0c00780c */ /* 0x000fe40003f84270 */
[----:B------:R1:W2:Y:S01]  /*7350*/  @P3 LDG.E.U8 R201, desc[UR26][R154.64] ;  /* 0x0000001a9ac93981 */ /* 0x0002a2000c1e1100 */
[----:B------:R-:W-:Y:S02]  /*7360*/  SHF.R.S32.HI R151, RZ, 0x1f, R26 ;  /* 0x0000001fff977819 */ /* 0x000fe4000001141a */
[----:B0-----:R-:W-:Y:S02]  /*7370*/  IADD3 R156, P5, PT, R26, R139, RZ ;  /* 0x0000008b1a9c7210 */ /* 0x001fe40007fbe0ff */
[----:B------:R-:W-:-:S02]  /*7380*/  ISETP.GT.AND P3, PT, R12, 0x1c, PT ;  /* 0x0000001c0c00780c */ /* 0x000fc40003f64270 */
[----:B-1----:R-:W-:Y:S01]  /*7390*/  SHF.R.S32.HI R127, RZ, 0x1f, R28 ;  /* 0x0000001fff7f7819 */ /* 0x002fe2000001141c */
[--C-:B------:R-:W-:Y:S01]  /*73a0*/  IMAD.X R157, R151, 0x1, R150.reuse, P5 ;  /* 0x00000001979d7824 */ /* 0x100fe200028e0696 */
[-C--:B------:R-:W-:Y:S02]  /*73b0*/  IADD3 R126, P6, PT, R28, R139.reuse, RZ ;  /* 0x0000008b1c7e7210 */ /* 0x080fe40007fde0ff */
[----:B------:R-:W-:Y:S02]  /*73c0*/  PRMT R187, RZ, 0x7610, R187 ;  /* 0x00007610ffbb7816 */ /* 0x000fe400000000bb */
[----:B------:R-:W-:Y:S02]  /*73d0*/  SHF.R.S32.HI R151, RZ, 0x1f, R29 ;  /* 0x0000001fff977819 */ /* 0x000fe4000001141d */
[----:B------:R-:W-:Y:S02]  /*73e0*/  IADD3 R154, P5, PT, R29, R139, RZ ;  /* 0x0000008b1d9a7210 */ /* 0x000fe40007fbe0ff */
[----:B------:R-:W-:Y:S01]  /*73f0*/  PRMT R171, RZ, 0x7610, R171 ;  /* 0x00007610ffab7816 */ /* 0x000fe200000000ab */
[----:B------:R-:W-:Y:S01]  /*7400*/  IMAD.X R127, R127, 0x1, R150, P6 ;  /* 0x000000017f7f7824 */ /* 0x000fe200030e0696 */
[----:B------:R-:W-:Y:S01]  /*7410*/  PRMT R240, RZ, 0x7610, R240 ;  /* 0x00007610fff07816 */ /* 0x000fe200000000f0 */
[----:B------:R0:W2:Y:S01]  /*7420*/  @P2 LDG.E.U8 R187, desc[UR26][R152.64] ;  /* 0x0000001a98bb2981 */ /* 0x0000a2000c1e1100 */
[----:B------:R-:W-:Y:S01]  /*7430*/  IMAD.X R155, R151, 0x1, R150, P5 ;  /* 0x00000001979b7824 */ /* 0x000fe200028e0696 */
[----:B------:R-:W-:-:S02]  /*7440*/  SHF.R.S32.HI R151, RZ, 0x1f, R30 ;  /* 0x0000001fff977819 */ /* 0x000fc4000001141e */
[----:B------:R1:W2:Y:S01]  /*7450*/  @P4 LDG.E.U8 R171, desc[UR26][R156.64] ;  /* 0x0000001a9cab4981 */ /* 0x0002a2000c1e1100 */
[C---:B------:R-:W-:Y:S02]  /*7460*/  ISETP.GT.AND P4, PT, R12.reuse, 0x1e, PT ;  /* 0x0000001e0c00780c */ /* 0x040fe40003f84270 */
[----:B------:R-:W-:Y:S01]  /*7470*/  ISETP.GT.AND P2, PT, R12, 0x1d, PT ;  /* 0x0000001d0c00780c */ /* 0x000fe20003f44270 */
[----:B------:R1:W2:Y:S01]  /*7480*/  @P3 LDG.E.U8 R240, desc[UR26][R126.64] ;  /* 0x0000001a7ef03981 */ /* 0x0002a2000c1e1100 */
[-C--:B0-----:R-:W-:Y:S02]  /*7490*/  IADD3 R152, P5, PT, R30, R139.reuse, RZ ;  /* 0x0000008b1e987210 */ /* 0x081fe40007fbe0ff */
[----:B------:R-:W-:Y:S02]  /*74a0*/  ISETP.GT.AND P3, PT, R12, 0x1f, PT ;  /* 0x0000001f0c00780c */ /* 0x000fe40003f64270 */
[----:B-1----:R-:W-:Y:S01]  /*74b0*/  IADD3 R156, P6, PT, R31, R139, RZ ;  /* 0x0000008b1f9c7210 */ /* 0x002fe20007fde0ff */
[----:B------:R-:W-:Y:S01]  /*74c0*/  IMAD.X R153, R151, 0x1, R150, P5 ;  /* 0x0000000197997824 */ /* 0x000fe200028e0696 */
[----:B------:R-:W-:-:S02]  /*74d0*/  SHF.R.S32.HI R151, RZ, 0x1f, R31 ;  /* 0x0000001fff977819 */ /* 0x000fc4000001141f */
[----:B------:R-:W-:Y:S02]  /*74e0*/  PRMT R208, RZ, 0x7610, R208 ;  /* 0x00007610ffd07816 */ /* 0x000fe400000000d0 */
[----:B------:R-:W-:Y:S01]  /*74f0*/  PRMT R224, RZ, 0x7610, R224 ;  /* 0x00007610ffe07816 */ /* 0x000fe200000000e0 */
[----:B------:R-:W-:Y:S01]  /*7500*/  IMAD.X R157, R151, 0x1, R150, P6 ;  /* 0x00000001979d7824 */ /* 0x000fe200030e0696 */
[----:B------:R-:W-:Y:S02]  /*7510*/  PRMT R192, RZ, 0x7610, R192 ;  /* 0x00007610ffc07816 */ /* 0x000fe400000000c0 */
[----:B------:R-:W-:Y:S01]  /*7520*/  SHF.R.S32.HI R127, RZ, 0x1f, R32 ;  /* 0x0000001fff7f7819 */ /* 0x000fe20000011420 */
[----:B------:R-:W2:Y:S01]  /*7530*/  @P4 LDG.E.U8 R208, desc[UR26][R152.64] ;  /* 0x0000001a98d04981 */ /* 0x000ea2000c1e1100 */
[----:B------:R-:W-:Y:S02]  /*7540*/  IADD3 R126, P5, PT, R32, R139, RZ ;  /* 0x0000008b207e7210 */ /* 0x000fe40007fbe0ff */
[----:B------:R-:W-:Y:S01]  /*7550*/  ISETP.GT.AND P4, PT, R12, 0x21, PT ;  /* 0x000000210c00780c */ /* 0x000fe20003f84270 */
[----:B------:R0:W2:Y:S01]  /*7560*/  @P2 LDG.E.U8 R224, desc[UR26][R154.64] ;  /* 0x0000001a9ae02981 */ /* 0x0000a2000c1e1100 */
[----:B------:R-:W-:Y:S01]  /*7570*/  SHF.R.S32.HI R151, RZ, 0x1f, R33 ;  /* 0x0000001fff977819 */ /* 0x000fe20000011421 */
[----:B------:R-:W-:-:S02]  /*7580*/  IMAD.X R127, R127, 0x1, R150, P5 ;  /* 0x000000017f7f7824 */ /* 0x000fc400028e0696 */
[----:B------:R1:W2:Y:S01]  /*7590*/  @P3 LDG.E.U8 R192, desc[UR26][R156.64] ;  /* 0x0000001a9cc03981 */ /* 0x0002a2000c1e1100 */
[C---:B------:R-:W-:Y:S02]  /*75a0*/  ISETP.GT.AND P3, PT, R12.reuse, 0x22, PT ;  /* 0x000000220c00780c */ /* 0x040fe40003f64270 */
[----:B------:R-:W-:Y:S02]  /*75b0*/  ISETP.GT.AND P2, PT, R12, 0x20, PT ;  /* 0x000000200c00780c */ /* 0x000fe40003f44270 */
[-C--:B0-----:R-:W-:Y:S02]  /*75c0*/  IADD3 R154, P5, PT, R33, R139.reuse, RZ ;  /* 0x0000008b219a7210 */ /* 0x081fe40007fbe0ff */
[----:B------:R-:W-:Y:S02]  /*75d0*/  SHF.R.S32.HI R153, RZ, 0x1f, R34 ;  /* 0x0000001fff997819 */ /* 0x000fe40000011422 */
[----:B------:R-:W-:Y:S01]  /*75e0*/  IADD3 R152, P6, PT, R34, R139, RZ ;  /* 0x0000008b22987210 */ /* 0x000fe20007fde0ff */
[----:B------:R-:W-:Y:S01]  /*75f0*/  IMAD.X R155, R151, 0x1, R150, P5 ;  /* 0x00000001979b7824 */ /* 0x000fe200028e0696 */
[----:B------:R-:W-:-:S02]  /*7600*/  PRMT R151, RZ, 0x7610, R151 ;  /* 0x00007610ff977816 */ /* 0x000fc40000000097 */
[----:B------:R-:W-:Y:S01]  /*7610*/  PRMT R185, RZ, 0x7610, R185 ;  /* 0x00007610ffb97816 */ /* 0x000fe200000000b9 */
[----:B------:R-:W-:Y:S01]  /*7620*/  IMAD.X R153, R153, 0x1, R150, P6 ;  /* 0x0000000199997824 */ /* 0x000fe200030e0696 */
[----:B------:R-:W-:Y:S02]  /*7630*/  PRMT R160, RZ, 0x7610, R160 ;  /* 0x00007610ffa07816 */ /* 0x000fe400000000a0 */
[----:B-1----:R-:W-:Y:S01]  /*7640*/  SHF.R.S32.HI R157, RZ, 0x1f, R35 ;  /* 0x0000001fff9d7819 */ /* 0x002fe20000011423 */
[----:B------:R0:W2:Y:S01]  /*7650*/  @P4 LDG.E.U8 R151, desc[UR26][R154.64] ;  /* 0x0000001a9a974981 */ /* 0x0000a2000c1e1100 */
[----:B------:R-:W-:Y:S02]  /*7660*/  IADD3 R156, P5, PT, R35, R139, RZ ;  /* 0x0000008b239c7210 */ /* 0x000fe40007fbe0ff */
[C---:B------:R-:W-:Y:S01]  /*7670*/  ISETP.GT.AND P4, PT, R12.reuse, 0x24, PT ;  /* 0x000000240c00780c */ /* 0x040fe20003f84270 */
[----:B------:R-:W2:Y:S01]  /*7680*/  @P3 LDG.E.U8 R185, desc[UR26][R152.64] ;  /* 0x0000001a98b93981 */ /* 0x000ea2000c1e1100 */
[----:B------:R-:W-:Y:S01]  /*7690*/  ISETP.GT.AND P3, PT, R12, 0x25, PT ;  /* 0x000000250c00780c */ /* 0x000fe20003f64270 */
[----:B------:R-:W-:-:S02]  /*76a0*/  IMAD.X R157, R157, 0x1, R150, P5 ;  /* 0x000000019d9d7824 */ /* 0x000fc400028e0696 */
[----:B------:R1:W2:Y:S01]  /*76b0*/  @P2 LDG.E.U8 R160, desc[UR26][R126.64] ;  /* 0x0000001a7ea02981 */ /* 0x0002a2000c1e1100 */
[----:B------:R-:W-:Y:S02]  /*76c0*/  ISETP.GT.AND P2, PT, R12, 0x23, PT ;  /* 0x000000230c00780c */ /* 0x000fe40003f44270 */
[----:B0-----:R-:W-:Y:S02]  /*76d0*/  SHF.R.S32.HI R155, RZ, 0x1f, R37 ;  /* 0x0000001fff9b7819 */ /* 0x001fe40000011425 */
[-C--:B------:R-:W-:Y:S02]  /*76e0*/  IADD3 R154, P6, PT, R37, R139.reuse, RZ ;  /* 0x0000008b259a7210 */ /* 0x080fe40007fde0ff */
[----:B-1----:R-:W-:Y:S02]  /*76f0*/  SHF.R.S32.HI R127, RZ, 0x1f, R36 ;  /* 0x0000001fff7f7819 */ /* 0x002fe40000011424 */
[----:B------:R-:W-:Y:S02]  /*7700*/  IADD3 R126, P5, PT, R36, R139, RZ ;  /* 0x0000008b247e7210 */ /* 0x000fe40007fbe0ff */
[----:B------:R-:W-:Y:S01]  /*7710*/  PRMT R238, RZ, 0x7610, R238 ;  /* 0x00007610ffee7816 */ /* 0x000fe200000000ee */
[----:B------:R-:W-:Y:S01]  /*7720*/  IMAD.X R155, R155, 0x1, R150, P6 ;  /* 0x000000019b9b7824 */ /* 0x000fe200030e0696 */
[----:B------:R-:W-:Y:S01]  /*7730*/  PRMT R222, RZ, 0x7610, R222 ;  /* 0x00007610ffde7816 */ /* 0x000fe200000000de */
[----:B------:R-:W-:Y:S01]  /*7740*/  IMAD.X R127, R127, 0x1, R150, P5 ;  /* 0x000000017f7f7824 */ /* 0x000fe200028e0696 */
[----:B------:R-:W-:-:S02]  /*7750*/  PRMT R169, RZ, 0x7610, R169 ;  /* 0x00007610ffa97816 */ /* 0x000fc400000000a9 */
[----:B------:R-:W-:Y:S02]  /*7760*/  SHF.R.S32.HI R153, RZ, 0x1f, R38 ;  /* 0x0000001fff997819 */ /* 0x000fe40000011426 */
[----:B------:R-:W-:Y:S01]  /*7770*/  IADD3 R152, P5, PT, R38, R139, RZ ;  /* 0x0000008b26987210 */ /* 0x000fe20007fbe0ff */
[----:B------:R0:W2:Y:S01]  /*7780*/  @P4 LDG.E.U8 R238, desc[UR26][R126.64] ;  /* 0x0000001a7eee4981 */ /* 0x0000a2000c1e1100 */
[----:B------:R-:W-:-:S03]  /*7790*/  ISETP.GT.AND P4, PT, R12, 0x27, PT ;  /* 0x000000270c00780c */ /* 0x000fc60003f84270 */
[----:B------:R-:W2:Y:S01]  /*77a0*/  @P3 LDG.E.U8 R222, desc[UR26][R154.64] ;  /* 0x0000001a9ade3981 */ /* 0x000ea2000c1e1100 */
[C---:B------:R-:W-:Y:S01]  /*77b0*/  ISETP.GT.AND P3, PT, R12.reuse, 0x28, PT ;  /* 0x000000280c00780c */ /* 0x040fe20003f64270 */
[----:B------:R-:W-:Y:S02]  /*77c0*/  IMAD.X R153, R153, 0x1, R150, P5 ;  /* 0x0000000199997824 */ /* 0x000fe400028e0696 */
[----:B------:R1:W2:Y:S01]  /*77d0*/  @P2 LDG.E.U8 R169, desc[UR26][R156.64] ;  /* 0x0000001a9ca92981 */ /* 0x0002a2000c1e1100 */
[----:B------:R-:W-:Y:S02]  /*77e0*/  ISETP.GT.AND P2, PT, R12, 0x26, PT ;  /* 0x000000260c00780c */ /* 0x000fe40003f44270 */
[----:B0-----:R-:W-:Y:S02]  /*77f0*/  SHF.R.S32.HI R127, RZ, 0x1f, R40 ;  /* 0x0000001fff7f7819 */ /* 0x001fe40000011428 */
[----:B------:R-:W-:Y:S02]  /*7800*/  IADD3 R126, P6, PT, R40, R139, RZ ;  /* 0x0000008b287e7210 */ /* 0x000fe40007fde0ff */
[----:B-1----:R-:W-:-:S02]  /*7810*/  SHF.R.S32.HI R157, RZ, 0x1f, R39 ;  /* 0x0000001fff9d7819 */ /* 0x002fc40000011427 */
[-C--:B------:R-:W-:Y:S02]  /*7820*/  IADD3 R156, P5, PT, R39, R139.reuse, RZ ;  /* 0x0000008b279c7210 */ /* 0x080fe40007fbe0ff */
[----:B------:R-:W-:Y:S01]  /*7830*/  PRMT R190, RZ, 0x7610, R190 ;  /* 0x00007610ffbe7816 */ /* 0x000fe200000000be */
[----:B------:R-:W-:Y:S01]  /*7840*/  IMAD.X R127, R127, 0x1, R150, P6 ;  /* 0x000000017f7f7824 */ /* 0x000fe200030e0696 */
[----:B------:R-:W-:Y:S01]  /*7850*/  PRMT R132, RZ, 0x7610, R132 ;  /* 0x00007610ff847816 */ /* 0x000fe20000000084 */
[----:B------:R-:W-:Y:S01]  /*7860*/  IMAD.X R157, R157, 0x1, R150, P5 ;  /* 0x000000019d9d7824 */ /* 0x000fe200028e0696 */
[----:B------:R-:W-:Y:S02]  /*7870*/  PRMT R206, RZ, 0x7610, R206 ;  /* 0x00007610ffce7816 */ /* 0x000fe400000000ce */
        /* <DEDUP_REMOVED lines=50> */
[--C-:B------:R-:W-:Y:S01]  /*7ba0*/  IMAD.X R155, R155, 0x1, R150.reuse, P6 ;  /* 0x000000019b9b7824 */ /* 0x100fe200030e0696 */
        /* <DEDUP_REMOVED lines=45> */
[--C-:B------:R-:W-:Y:S02]  /*7e80*/  IMAD.X R127, R127, 0x1, R150.reuse, P5 ;  /* 0x000000017f7f7824 */ /* 0x100fe400028e0696 */
[----:B------:R1:W2:Y:S01]  /*7e90*/  @P2 LDG.E.U8 R218, desc[UR26][R154.64] ;  /* 0x0000001a9ada2981 */ /* 0x0002a2000c1e1100 */
[----:B------:R-:W-:Y:S02]  /*7ea0*/  ISETP.GT.AND P2, PT, R12, 0x38, PT ;  /* 0x000000380c00780c */ /* 0x000fe40003f44270 */
[-C--:B0-----:R-:W-:Y:S02]  /*7eb0*/  IADD3 R152, P5, PT, R60, R139.reuse, RZ ;  /* 0x0000008b3c987210 */ /* 0x081fe40007fbe0ff */
[----:B------:R-:W-:Y:S02]  /*7ec0*/  PRMT R195, RZ, 0x7610, R195 ;  /* 0x00007610ffc37816 */ /* 0x000fe400000000c3 */
[----:B-1----:R-:W-:Y:S01]  /*7ed0*/  IADD3 R154, P6, PT, R57, R139, RZ ;  /* 0x0000008b399a7210 */ /* 0x002fe20007fde0ff */
[----:B------:R-:W-:Y:S01]  /*7ee0*/  IMAD.X R153, R62, 0x1, R150, P5 ;  /* 0x000000013e997824 */ /* 0x000fe200028e0696 */
[----:B------:R-:W-:-:S03]  /*7ef0*/  PRMT R179, RZ, 0x7610, R179 ;  /* 0x00007610ffb37816 */ /* 0x000fc600000000b3 */
[----:B------:R-:W-:Y:S01]  /*7f00*/  IMAD.X R155, R59, 0x1, R150, P6 ;  /* 0x000000013b9b7824 */ /* 0x000fe200030e0696 */
[----:B------:R-:W-:Y:S02]  /*7f10*/  PRMT R128, RZ, 0x7610, R128 ;  /* 0x00007610ff807816 */ /* 0x000fe40000000080 */
[----:B------:R-:W-:Y:S01]  /*7f20*/  IADD3 R156, P6, PT, R109, R139, RZ ;  /* 0x0000008b6d9c7210 */ /* 0x000fe20007fde0ff */
[----:B------:R-:W2:Y:S01]  /*7f30*/  @P3 LDG.E.U8 R179, desc[UR26][R152.64] ;  /* 0x0000001a98b33981 */ /* 0x000ea2000c1e1100 */
[----:B------:R-:W-:-:S03]  /*7f40*/  ISETP.GT.AND P3, PT, R12, 0x3d, PT ;  /* 0x0000003d0c00780c */ /* 0x000fc60003f64270 */
[----:B------:R0:W2:Y:S01]  /*7f50*/  @P4 LDG.E.U8 R195, desc[UR26][R154.64] ;  /* 0x0000001a9ac34981 */ /* 0x0000a2000c1e1100 */
[----:B------:R-:W-:Y:S01]  /*7f60*/  ISETP.GT.AND P4, PT, R12, 0x3c, PT ;  /* 0x0000003c0c00780c */ /* 0x000fe20003f84270 */
[----:B------:R-:W-:Y:S02]  /*7f70*/  IMAD.X R157, R112, 0x1, R150, P6 ;  /* 0x00000001709d7824 */ /* 0x000fe400030e0696 */
[----:B------:R1:W2:Y:S01]  /*7f80*/  @P2 LDG.E.U8 R128, desc[UR26][R126.64] ;  /* 0x0000001a7e802981 */ /* 0x0002a2000c1e1100 */
[----:B------:R-:W-:Y:S02]  /*7f90*/  PRMT R232, RZ, 0x7610, R232 ;  /* 0x00007610ffe87816 */ /* 0x000fe400000000e8 */
[-C--:B0-----:R-:W-:Y:S02]  /*7fa0*/  IADD3 R154, P6, PT, R117, R139.reuse, RZ ;  /* 0x0000008b759a7210 */ /* 0x081fe40007fde0ff */
[----:B-1----:R-:W-:-:S03]  /*7fb0*/  IADD3 R126, P5, PT, R61, R139, RZ ;  /* 0x0000008b3d7e7210 */ /* 0x002fc60007fbe0ff */
[----:B------:R-:W-:Y:S01]  /*7fc0*/  IMAD.X R155, R120, 0x1, R150, P6 ;  /* 0x00000001789b7824 */ /* 0x000fe200030e0696 */
[----:B------:R-:W-:Y:S01]  /*7fd0*/  PRMT R216, RZ, 0x7610, R216 ;  /* 0x00007610ffd87816 */ /* 0x000fe200000000d8 */
[----:B------:R-:W-:Y:S01]  /*7fe0*/  IMAD.X R127, R63, 0x1, R150, P5 ;  /* 0x000000013f7f7824 */ /* 0x000fe200028e0696 */
[----:B------:R-:W-:-:S04]  /*7ff0*/  IADD3 R152, P5, PT, R118, R139, RZ ;  /* 0x0000008b76987210 */ /* 0x000fc80007fbe0ff */
[----:B------:R-:W2:Y:S01]  /*8000*/  @P3 LDG.E.U8 R216, desc[UR26][R154.64] ;  /* 0x0000001a9ad83981 */ /* 0x000ea2000c1e1100 */
[----:B------:R-:W-:-:S03]  /*8010*/  ISETP.GT.AND P3, PT, R12, RZ, PT ;  /* 0x000000ff0c00720c */ /* 0x000fc60003f64270 */
[----:B------:R0:W2:Y:S01]  /*8020*/  @P4 LDG.E.U8 R232, desc[UR26][R126.64] ;  /* 0x0000001a7ee84981 */ /* 0x0000a2000c1e1100 */
[----:B------:R-:W-:Y:S01]  /*8030*/  ISETP.GT.AND P4, PT, R12, 0x3f, PT ;  /* 0x0000003f0c00780c */ /* 0x000fe20003f84270 */
[----:B------:R-:W-:Y:S01]  /*8040*/  IMAD.X R153, R121, 0x1, R150, P5 ;  /* 0x0000000179997824 */ /* 0x000fe200028e0696 */
[C---:B------:R-:W-:Y:S02]  /*8050*/  IADD3 RZ, P5, PT, R122.reuse, R139, RZ ;  /* 0x0000008b7aff7210 */ /* 0x040fe40007fbe0ff */
[----:B------:R-:W-:Y:S01]  /*8060*/  PRMT R184, RZ, 0x7610, R184 ;  /* 0x00007610ffb87816 */ /* 0x000fe200000000b8 */
[----:B0-----:R-:W-:Y:S02]  /*8070*/  IMAD.IADD R126, R122, 0x1, R139 ;  /* 0x000000017a7e7824 */ /* 0x001fe400078e028b */
[----:B------:R-:W-:Y:S01]  /*8080*/  IMAD.X R127, R123, 0x1, R150, P5 ;  /* 0x000000017b7f7824 */ /* 0x000fe200028e0696 */
[----:B------:R-:W-:Y:S02]  /*8090*/  ISETP.GT.AND P2, PT, R12, 0x3b, PT ;  /* 0x0000003b0c00780c */ /* 0x000fe40003f44270 */
[----:B------:R-:W-:-:S03]  /*80a0*/  PRMT R148, RZ, 0x7610, R148 ;  /* 0x00007610ff947816 */ /* 0x000fc60000000094 */
[----:B------:R0:W2:Y:S01]  /*80b0*/  @P4 LDG.E.U8 R184, desc[UR26][R126.64] ;  /* 0x0000001a7eb84981 */ /* 0x0000a2000c1e1100 */
[----:B------:R-:W-:Y:S01]  /*80c0*/  USHF.R.S32.HI UR8, URZ, 0x1f, UR15 ;  /* 0x0000001fff087899 */ /* 0x000fe2000801140f */
[----:B------:R-:W-:Y:S01]  /*80d0*/  PRMT R248, RZ, 0x7610, R248 ;  /* 0x00007610fff87816 */ /* 0x000fe200000000f8 */
[----:B0-----:R-:W-:Y:S02]  /*80e0*/  @P3 IMAD.MOV.U32 R126, RZ, RZ, R139 ;  /* 0x000000ffff7e3224 */ /* 0x001fe400078e008b */
[----:B------:R-:W-:Y:S01]  /*80f0*/  @P3 IMAD.MOV.U32 R127, RZ, RZ, R150 ;  /* 0x000000ffff7f3224 */ /* 0x000fe200078e0096 */
[----:B------:R-:W-:Y:S02]  /*8100*/  IADD3 R66, P4, PT, R66, UR15, RZ ;  /* 0x0000000f42427c10 */ /* 0x000fe4000ff9e0ff */
[----:B------:R-:W2:Y:S04]  /*8110*/  @P2 LDG.E.U8 R248, desc[UR26][R156.64] ;  /* 0x0000001a9cf82981 */ /* 0x000ea8000c1e1100 */
[----:B------:R0:W2:Y:S01]  /*8120*/  @P3 LDG.E.U8 R148, desc[UR26][R126.64] ;  /* 0x0000001a7e943981 */ /* 0x0000a2000c1e1100 */
[----:B------:R-:W-:-:S02]  /*8130*/  IADD3 R72, P3, PT, R72, UR15, RZ ;  /* 0x0000000f48487c10 */ /* 0x000fc4000ff7e0ff */
[----:B------:R-:W-:Y:S02]  /*8140*/  IADD3 R64, P5, PT, R64, UR15, RZ ;  /* 0x0000000f40407c10 */ /* 0x000fe4000ffbe0ff */
[----:B------:R-:W-:Y:S02]  /*8150*/  IADD3.X R73, PT, PT, R73, UR8, RZ, P3, !PT ;  /* 0x0000000849497c10 */ /* 0x000fe40009ffe4ff */
[----:B------:R-:W-:Y:S02]  /*8160*/  IADD3 R78, P3, PT, R78, UR15, RZ ;  /* 0x0000000f4e4e7c10 */ /* 0x000fe4000ff7e0ff */
[----:B------:R-:W-:Y:S02]  /*8170*/  ISETP.GT.AND P2, PT, R12, 0x3e, PT ;  /* 0x0000003e0c00780c */ /* 0x000fe40003f44270 */
[----:B------:R-:W-:Y:S02]  /*8180*/  IADD3.X R67, PT, PT, R67, UR8, RZ, P4, !PT ;  /* 0x0000000843437c10 */ /* 0x000fe4000a7fe4ff */
[----:B------:R-:W-:-:S02]  /*8190*/  IADD3.X R65, PT, PT, R65, UR8, RZ, P5, !PT ;  /* 0x0000000841417c10 */ /* 0x000fc4000affe4ff */
[----:B------:R-:W-:Y:S02]  /*81a0*/  IADD3 R70, P4, PT, R70, UR15, RZ ;  /* 0x0000000f46467c10 */ /* 0x000fe4000ff9e0ff */
[----:B------:R-:W-:Y:S02]  /*81b0*/  IADD3 R68, P5, PT, R68, UR15, RZ ;  /* 0x0000000f44447c10 */ /* 0x000fe4000ffbe0ff */
[----:B------:R-:W-:Y:S02]  /*81c0*/  IADD3.X R79, PT, PT, R79, UR8, RZ, P3, !PT ;  /* 0x000000084f4f7c10 */ /* 0x000fe40009ffe4ff */
[----:B------:R-:W-:Y:S02]  /*81d0*/  IADD3 R84, P3, PT, R84, UR15, RZ ;  /* 0x0000000f54547c10 */ /* 0x000fe4000ff7e0ff */
[----:B------:R-:W-:Y:S02]  /*81e0*/  IADD3.X R71, PT, PT, R71, UR8, RZ, P4, !PT ;  /* 0x0000000847477c10 */ /* 0x000fe4000a7fe4ff */
[----:B------:R-:W-:-:S02]  /*81f0*/  IADD3.X R69, PT, PT, R69, UR8, RZ, P5, !PT ;  /* 0x0000000845457c10 */ /* 0x000fc4000affe4ff */
[----:B------:R-:W-:Y:S02]  /*8200*/  IADD3 R76, P4, PT, R76, UR15, RZ ;  /* 0x0000000f4c4c7c10 */ /* 0x000fe4000ff9e0ff */
[----:B------:R-:W-:Y:S02]  /*8210*/  PRMT R200, RZ, 0x7610, R200 ;  /* 0x00007610ffc87816 */ /* 0x000fe400000000c8 */
[----:B------:R-:W-:Y:S02]  /*8220*/  IADD3 R74, P5, PT, R74, UR15, RZ ;  /* 0x0000000f4a4a7c10 */ /* 0x000fe4000ffbe0ff */
[----:B------:R-:W-:Y:S02]  /*8230*/  IADD3.X R85, PT, PT, R85, UR8, RZ, P3, !PT ;  /* 0x0000000855557c10 */ /* 0x000fe40009ffe4ff */
[----:B------:R-:W-:Y:S01]  /*8240*/  IADD3 R90, P3, PT, R90, UR15, RZ ;  /* 0x0000000f5a5a7c10 */ /* 0x000fe2000ff7e0ff */
[----:B------:R1:W3:Y:S01]  /*8250*/  @P2 LDG.E.U8 R200, desc[UR26][R152.64] ;  /* 0x0000001a98c82981 */ /* 0x0002e2000c1e1100 */
[----:B------:R-:W-:-:S02]  /*8260*/  IADD3.X R77, PT, PT, R77, UR8, RZ, P4, !PT ;  /* 0x000000084d4d7c10 */ /* 0x000fc4000a7fe4ff */
[----:B------:R-:W-:Y:S01]  /*8270*/  IADD3.X R75, PT, PT, R75, UR8, RZ, P5, !PT ;  /* 0x000000084b4b7c10 */ /* 0x000fe2000affe4ff */
[----:B------:R-:W-:Y:S01]  /*8280*/  BAR.SYNC.DEFER_BLOCKING 0x0 ;  /* 0x0000000000007b1d */ /* 0x000fe20000010000 */
[----:B------:R-:W-:Y:S02]  /*8290*/  IADD3 R82, P4, PT, R82, UR15, RZ ;  /* 0x0000000f52527c10 */ /* 0x000fe4000ff9e0ff */
[----:B------:R-:W-:Y:S02]  /*82a0*/  IADD3 R80, P5, PT, R80, UR15, RZ ;  /* 0x0000000f50507c10 */ /* 0x000fe4000ffbe0ff */
[----:B------:R-:W-:Y:S02]  /*82b0*/  IADD3.X R91, PT, PT, R91, UR8, RZ, P3, !PT ;  /* 0x000000085b5b7c10 */ /* 0x000fe40009ffe4ff */
[----:B------:R-:W-:Y:S02]  /*82c0*/  IADD3 R94, P3, PT, R94, UR15, RZ ;  /* 0x0000000f5e5e7c10 */ /* 0x000fe4000ff7e0ff */
[----:B------:R-:W-:-:S02]  /*82d0*/  IADD3.X R83, PT, PT, R83, UR8, RZ, P4, !PT ;  /* 0x0000000853537c10 */ /* 0x000fc4000a7fe4ff */
[----:B------:R-:W-:Y:S02]  /*82e0*/  IADD3.X R81, PT, PT, R81, UR8, RZ, P5, !PT ;  /* 0x0000000851517c10 */ /* 0x000fe4000affe4ff */
[----:B------:R-:W-:Y:S02]  /*82f0*/  IADD3 R88, P4, PT, R88, UR15, RZ ;  /* 0x0000000f58587c10 */ /* 0x000fe4000ff9e0ff */
[----:B------:R-:W-:Y:S02]  /*8300*/  IADD3 R86, P5, PT, R86, UR15, RZ ;  /* 0x0000000f56567c10 */ /* 0x000fe4000ffbe0ff */
[----:B------:R-:W-:Y:S02]  /*8310*/  IADD3.X R95, PT, PT, R95, UR8, RZ, P3, !PT ;  /* 0x000000085f5f7c10 */ /* 0x000fe40009ffe4ff */
[----:B------:R-:W-:Y:S02]  /*8320*/  IADD3 R102, P3, PT, R102, UR15, RZ ;  /* 0x0000000f66667c10 */ /* 0x000fe4000ff7e0ff */
[----:B------:R-:W-:-:S02]  /*8330*/  ISETP.GE.AND P2, PT, R27, R12, PT ;  /* 0x0000000c1b00720c */ /* 0x000fc40003f46270 */
[----:B------:R-:W-:Y:S02]  /*8340*/  IADD3.X R89, PT, PT, R89, UR8, RZ, P4, !PT ;  /* 0x0000000859597c10 */ /* 0x000fe4000a7fe4ff */
[----:B------:R-:W-:Y:S02]  /*8350*/  IADD3.X R87, PT, PT, R87, UR8, RZ, P5, !PT ;  /* 0x0000000857577c10 */ /* 0x000fe4000affe4ff */
[----:B------:R-:W-:Y:S02]  /*8360*/  IADD3 R92, P4, PT, R92, UR15, RZ ;  /* 0x0000000f5c5c7c10 */ /* 0x000fe4000ff9e0ff */
[----:B------:R-:W-:Y:S02]  /*8370*/  IADD3 R96, P5, PT, R96, UR15, RZ ;  /* 0x0000000f60607c10 */ /* 0x000fe4000ffbe0ff */
[----:B------:R-:W-:Y:S02]  /*8380*/  IADD3.X R103, PT, PT, R103, UR8, RZ, P3, !PT ;  /* 0x0000000867677c10 */ /* 0x000fe40009ffe4ff */
[----:B------:R-:W-:-:S02]  /*8390*/  IADD3 R108, P3, PT, R108, UR15, RZ ;  /* 0x0000000f6c6c7c10 */ /* 0x000fc4000ff7e0ff */
[----:B------:R-:W-:Y:S02]  /*83a0*/  IADD3.X R93, PT, PT, R93, UR8, RZ, P4, !PT ;  /* 0x000000085d5d7c10 */ /* 0x000fe4000a7fe4ff */
[----:B------:R-:W-:Y:S02]  /*83b0*/  IADD3.X R97, PT, PT, R97, UR8, RZ, P5, !PT ;  /* 0x0000000861617c10 */ /* 0x000fe4000affe4ff */
[----:B------:R-:W-:Y:S02]  /*83c0*/  IADD3 R100, P4, PT, R100, UR15, RZ ;  /* 0x0000000f64647c10 */ /* 0x000fe4000ff9e0ff */
[----:B------:R-:W-:Y:S02]  /*83d0*/  IADD3 R98, P5, PT, R98, UR15, RZ ;  /* 0x0000000f62627c10 */ /* 0x000fe4000ffbe0ff */
[----:B------:R-:W-:Y:S02]  /*83e0*/  IADD3.X R111, PT, PT, R111, UR8, RZ, P3, !PT ;  /* 0x000000086f6f7c10 */ /* 0x000fe40009ffe4ff */
[----:B------:R-:W-:-:S02]  /*83f0*/  IADD3.X R101, PT, PT, R101, UR8, RZ, P4, !PT ;  /* 0x0000000865657c10 */ /* 0x000fc4000a7fe4ff */
[----:B------:R-:W-:Y:S02]  /*8400*/  IADD3 R110, P3, PT, R110, UR15, RZ ;  /* 0x0000000f6e6e7c10 */ /* 0x000fe4000ff7e0ff */
[----:B------:R-:W-:Y:S02]  /*8410*/  IADD3.X R99, PT, PT, R99, UR8, RZ, P5, !PT ;  /* 0x0000000863637c10 */ /* 0x000fe4000affe4ff */
[----:B------:R-:W-:Y:S01]  /*8420*/  IADD3 R106, P4, PT, R106, UR15, RZ ;  /* 0x0000000f6a6a7c10 */ /* 0x000fe2000ff9e0ff */
[----:B0-----:R-:W-:Y:S01]  /*8430*/  @!P2 IMAD.MOV.U32 R126, RZ, RZ, R108 ;  /* 0x000000ffff7ea224 */ /* 0x001fe200078e006c */
[----:B------:R-:W-:Y:S01]  /*8440*/  IADD3 R104, P5, PT, R104, UR15, RZ ;  /* 0x0000000f68687c10 */ /* 0x000fe2000ffbe0ff */
[----:B------:R-:W-:Y:S01]  /*8450*/  @!P2 IMAD.MOV.U32 R127, RZ, RZ, R111 ;  /* 0x000000ffff7fa224 */ /* 0x000fe200078e006f */
[----:B-1----:R-:W-:Y:S02]  /*8460*/  PRMT R152, RZ, 0x7610, R152 ;  /* 0x00007610ff987816 */ /* 0x002fe40000000098 */
[----:B------:R-:W-:-:S02]  /*8470*/  IADD3.X R113, PT, PT, R113, UR8, RZ, P3, !PT ;  /* 0x0000000871717c10 */ /* 0x000fc40009ffe4ff */
[----:B------:R-:W-:Y:S02]  /*8480*/  IADD3.X R107, PT, PT, R107, UR8, RZ, P4, !PT ;  /* 0x000000086b6b7c10 */ /* 0x000fe4000a7fe4ff */
[----:B------:R-:W-:Y:S01]  /*8490*/  IADD3.X R105, PT, PT, R105, UR8, RZ, P5, !PT ;  /* 0x0000000869697c10 */ /* 0x000fe2000affe4ff */
[----:B------:R0:W4:Y:S01]  /*84a0*/  @!P2 LDG.E.U8 R152, desc[UR26][R126.64] ;  /* 0x0000001a7e98a981 */ /* 0x000122000c1e1100 */
[----:B------:R-:W-:Y:S02]  /*84b0*/  IADD3 R116, P4, PT, R116, UR15, RZ ;  /* 0x0000000f74747c10 */ /* 0x000fe4000ff9e0ff */
[----:B------:R-:W-:Y:S02]  /*84c0*/  IADD3 R114, P5, PT, R114, UR15, RZ ;  /* 0x0000000f72727c10 */ /* 0x000fe4000ffbe0ff */
[----:B------:R-:W-:Y:S02]  /*84d0*/  PRMT R215, RZ, 0x7610, R215 ;  /* 0x00007610ffd77816 */ /* 0x000fe400000000d7 */
[----:B------:R-:W-:Y:S01]  /*84e0*/  IADD3.X R119, PT, PT, R119, UR8, RZ, P4, !PT ;  /* 0x0000000877777c10 */ /* 0x000fe2000a7fe4ff */
[----:B0-----:R-:W-:-:S02]  /*84f0*/  @!P2 IMAD.MOV.U32 R126, RZ, RZ, R110 ;  /* 0x000000ffff7ea224 */ /* 0x001fc400078e006e */
[----:B------:R-:W-:Y:S01]  /*8500*/  @!P2 IMAD.MOV.U32 R127, RZ, RZ, R113 ;  /* 0x000000ffff7fa224 */ /* 0x000fe200078e0071 */
[----:B------:R-:W-:Y:S02]  /*8510*/  IADD3.X R115, PT, PT, R115, UR8, RZ, P5, !PT ;  /* 0x0000000873737c10 */ /* 0x000fe4000affe4ff */
[----:B------:R-:W-:Y:S02]  /*8520*/  IADD3 R209, P5, PT, R209, UR15, RZ ;  /* 0x0000000fd1d17c10 */ /* 0x000fe4000ffbe0ff */
[----:B------:R-:W-:Y:S01]  /*8530*/  PRMT R211, RZ, 0x7610, R211 ;  /* 0x00007610ffd37816 */ /* 0x000fe200000000d3 */
[----:B------:R0:W4:Y:S01]  /*8540*/  @!P2 LDG.E.U8 R215, desc[UR26][R126.64] ;  /* 0x0000001a7ed7a981 */ /* 0x000122000c1e1100 */
[----:B------:R-:W-:Y:S02]  /*8550*/  IADD3.X R149, PT, PT, R149, UR8, RZ, P5, !PT ;  /* 0x0000000895957c10 */ /* 0x000fe4000affe4ff */
[----:B------:R-:W-:Y:S02]  /*8560*/  IADD3 R134, P4, PT, R134, UR15, RZ ;  /* 0x0000000f86867c10 */ /* 0x000fe4000ff9e0ff */
[----:B------:R-:W-:Y:S01]  /*8570*/  PRMT R217, RZ, 0x7610, R217 ;  /* 0x00007610ffd97816 */ /* 0x000fe200000000d9 */
[----:B0-----:R-:W-:-:S02]  /*8580*/  @!P2 IMAD.MOV.U32 R126, RZ, RZ, R116 ;  /* 0x000000ffff7ea224 */ /* 0x001fc400078e0074 */
[----:B------:R-:W-:Y:S01]  /*8590*/  @!P2 IMAD.MOV.U32 R127, RZ, RZ, R119 ;  /* 0x000000ffff7fa224 */ /* 0x000fe200078e0077 */
[----:B------:R-:W-:-:S04]  /*85a0*/  IADD3.X R147, PT, PT, R147, UR8, RZ, P4, !PT ;  /* 0x0000000893937c10 */ /* 0x000fc8000a7fe4ff */
[----:B------:R0:W5:Y:S01]  /*85b0*/  @!P2 LDG.E.U8 R211, desc[UR26][R126.64] ;  /* 0x0000001a7ed3a981 */ /* 0x000162000c1e1100 */
[----:B------:R-:W-:Y:S02]  /*85c0*/  IADD3 R138, P5, PT, R138, UR15, RZ ;  /* 0x0000000f8a8a7c10 */ /* 0x000fe4000ffbe0ff */
[----:B------:R-:W-:Y:S01]  /*85d0*/  PRMT R219, RZ, 0x7610, R219 ;  /* 0x00007610ffdb7816 */ /* 0x000fe200000000db */
[----:B0-----:R-:W-:Y:S02]  /*85e0*/  @!P2 IMAD.MOV.U32 R126, RZ, RZ, R209 ;  /* 0x000000ffff7ea224 */ /* 0x001fe400078e00d1 */
[----:B------:R-:W-:Y:S01]  /*85f0*/  @!P2 IMAD.MOV.U32 R127, RZ, RZ, R149 ;  /* 0x000000ffff7fa224 */ /* 0x000fe200078e0095 */
[----:B------:R-:W-:-:S04]  /*8600*/  IADD3.X R143, PT, PT, R143, UR8, RZ, P5, !PT ;  /* 0x000000088f8f7c10 */ /* 0x000fc8000affe4ff */
[----:B------:R0:W5:Y:S01]  /*8610*/  @!P2 LDG.E.U8 R217, desc[UR26][R126.64] ;  /* 0x0000001a7ed9a981 */ /* 0x000162000c1e1100 */
[----:B------:R-:W-:Y:S02]  /*8620*/  IADD3 R144, P4, PT, R144, UR15, RZ ;  /* 0x0000000f90907c10 */ /* 0x000fe4000ff9e0ff */
[----:B------:R-:W-:Y:S02]  /*8630*/  IADD3 R124, P3, PT, R124, UR15, RZ ;  /* 0x0000000f7c7c7c10 */ /* 0x000fe4000ff7e0ff */
[----:B------:R-:W-:Y:S01]  /*8640*/  PRMT R223, RZ, 0x7610, R223 ;  /* 0x00007610ffdf7816 */ /* 0x000fe200000000df */
[----:B0-----:R-:W-:Y:S02]  /*8650*/  @!P2 IMAD.MOV.U32 R126, RZ, RZ, R134 ;  /* 0x000000ffff7ea224 */ /* 0x001fe400078e0086 */
[----:B------:R-:W-:Y:S01]  /*8660*/  @!P2 IMAD.MOV.U32 R127, RZ, RZ, R147 ;  /* 0x000000ffff7fa224 */ /* 0x000fe200078e0093 */
[----:B------:R-:W-:-:S04]  /*8670*/  IADD3.X R145, PT, PT, R145, UR8, RZ, P4, !PT ;  /* 0x0000000891917c10 */ /* 0x000fc8000a7fe4ff */
[----:B------:R0:W5:Y:S01]  /*8680*/  @!P2 LDG.E.U8 R219, desc[UR26][R126.64] ;  /* 0x0000001a7edba981 */ /* 0x000162000c1e1100 */
[----:B------:R-:W-:Y:S02]  /*8690*/  IADD3.X R125, PT, PT, R125, UR8, RZ, P3, !PT ;  /* 0x000000087d7d7c10 */ /* 0x000fe40009ffe4ff */
[----:B------:R-:W-:Y:S02]  /*86a0*/  IADD3 R136, P3, PT, R136, UR15, RZ ;  /* 0x0000000f88887c10 */ /* 0x000fe4000ff7e0ff */
[----:B------:R-:W-:Y:S01]  /*86b0*/  PRMT R225, RZ, 0x7610, R225 ;  /* 0x00007610ffe17816 */ /* 0x000fe200000000e1 */
[----:B0-----:R-:W-:Y:S02]  /*86c0*/  @!P2 IMAD.MOV.U32 R126, RZ, RZ, R138 ;  /* 0x000000ffff7ea224 */ /* 0x001fe400078e008a */
[----:B------:R-:W-:Y:S01]  /*86d0*/  @!P2 IMAD.MOV.U32 R127, RZ, RZ, R143 ;  /* 0x000000ffff7fa224 */ /* 0x000fe200078e008f */
[----:B------:R-:W-:-:S04]  /*86e0*/  IADD3.X R141, PT, PT, R141, UR8, RZ, P3, !PT ;  /* 0x000000088d8d7c10 */ /* 0x000fc80009ffe4ff */
[----:B------:R0:W5:Y:S01]  /*86f0*/  @!P2 LDG.E.U8 R223, desc[UR26][R126.64] ;  /* 0x0000001a7edfa981 */ /* 0x000162000c1e1100 */
[----:B------:R-:W-:Y:S02]  /*8700*/  PRMT R182, RZ, 0x7610, R182 ;  /* 0x00007610ffb67816 */ /* 0x000fe400000000b6 */
[----:B------:R-:W-:Y:S02]  /*8710*/  PRMT R180, RZ, 0x7610, R180 ;  /* 0x00007610ffb47816 */ /* 0x000fe400000000b4 */
[----:B------:R-:W-:Y:S02]  /*8720*/  PRMT R178, RZ, 0x7610, R178 ;  /* 0x00007610ffb27816 */ /* 0x000fe400000000b2 */
[----:B------:R-:W-:Y:S01]  /*8730*/  PRMT R176, RZ, 0x7610, R176 ;  /* 0x00007610ffb07816 */ /* 0x000fe200000000b0 */
[----:B------:R-:W5:Y:S01]  /*8740*/  @!P2 LDG.E.U8 R182, desc[UR26][R64.64] ;  /* 0x0000001a40b6a981 */ /* 0x000f62000c1e1100 */
[----:B0-----:R-:W-:Y:S02]  /*8750*/  @!P2 IMAD.MOV.U32 R126, RZ, RZ, R144 ;  /* 0x000000ffff7ea224 */ /* 0x001fe400078e0090 */
[----:B------:R-:W-:Y:S01]  /*8760*/  @!P2 IMAD.MOV.U32 R127, RZ, RZ, R145 ;  /* 0x000000ffff7fa224 */ /* 0x000fe200078e0091 */
[----:B------:R-:W-:Y:S01]  /*8770*/  PRMT R174, RZ, 0x7610, R174 ;  /* 0x00007610ffae7816 */ /* 0x000fe200000000ae */
[----:B------:R-:W5:Y:S01]  /*8780*/  @!P2 LDG.E.U8 R180, desc[UR26][R66.64] ;  /* 0x0000001a42b4a981 */ /* 0x000f62000c1e1100 */
[----:B------:R-:W-:-:S02]  /*8790*/  PRMT R172, RZ, 0x7610, R172 ;  /* 0x00007610ffac7816 */ /* 0x000fc400000000ac */
[----:B------:R-:W-:Y:S01]  /*87a0*/  PRMT R170, RZ, 0x7610, R170 ;  /* 0x00007610ffaa7816 */ /* 0x000fe200000000aa */
[----:B------:R0:W5:Y:S01]  /*87b0*/  @!P2 LDG.E.U8 R225, desc[UR26][R126.64] ;  /* 0x0000001a7ee1a981 */ /* 0x000162000c1e1100 */
[----:B------:R-:W-:Y:S02]  /*87c0*/  PRMT R168, RZ, 0x7610, R168 ;  /* 0x00007610ffa87816 */ /* 0x000fe400000000a8 */
[----:B------:R-:W-:Y:S01]  /*87d0*/  PRMT R167, RZ, 0x7610, R167 ;  /* 0x00007610ffa77816 */ /* 0x000fe200000000a7 */
[----:B------:R-:W5:Y:S01]  /*87e0*/  @!P2 LDG.E.U8 R178, desc[UR26][R68.64] ;  /* 0x0000001a44b2a981 */ /* 0x000f62000c1e1100 */
[----:B------:R-:W-:Y:S02]  /*87f0*/  PRMT R166, RZ, 0x7610, R166 ;  /* 0x00007610ffa67816 */ /* 0x000fe400000000a6 */
[----:B------:R-:W-:Y:S01]  /*8800*/  PRMT R165, RZ, 0x7610, R165 ;  /* 0x00007610ffa57816 */ /* 0x000fe200000000a5 */
[----:B------:R-:W5:Y:S01]  /*8810*/  @!P2 LDG.E.U8 R176, desc[UR26][R70.64] ;  /* 0x0000001a46b0a981 */ /* 0x000f62000c1e1100 */
        /* <DEDUP_REMOVED lines=11> */
[----:B0-----:R-:W-:Y:S01]  /*88d0*/  @!P2 IMAD.MOV.U32 R126, RZ, RZ, R136 ;  /* 0x000000ffff7ea224 */ /* 0x001fe200078e0088 */
[----:B------:R-:W-:Y:S01]  /*88e0*/  PRMT R213, RZ, 0x7610, R213 ;  /* 0x00007610ffd57816 */ /* 0x000fe200000000d5 */
[----:B------:R-:W-:Y:S01]  /*88f0*/  @!P2 IMAD.MOV.U32 R127, RZ, RZ, R141 ;  /* 0x000000ffff7fa224 */ /* 0x000fe200078e008d */
[----:B------:R-:W-:Y:S01]  /*8900*/  PRMT R221, RZ, 0x7610, R221 ;  /* 0x00007610ffdd7816 */ /* 0x000fe200000000dd */
[----:B------:R-:W5:Y:S01]  /*8910*/  @!P2 LDG.E.U8 R174, desc[UR26][R72.64] ;  /* 0x0000001a48aea981 */ /* 0x000f62000c1e1100 */
[----:B------:R-:W-:-:S03]  /*8920*/  PRMT R227, RZ, 0x7610, R227 ;  /* 0x00007610ffe37816 */ /* 0x000fc600000000e3 */
[----:B------:R-:W5:Y:S04]  /*8930*/  @!P2 LDG.E.U8 R172, desc[UR26][R74.64] ;  /* 0x0000001a4aaca981 */ /* 0x000f68000c1e1100 */
        /* <DEDUP_REMOVED lines=18> */
[----:B------:R0:W5:Y:S04]  /*8a60*/  @!P2 LDG.E.U8 R227, desc[UR26][R126.64] ;  /* 0x0000001a7ee3a981 */ /* 0x000168000c1e1100 */
[----:B--2---:R1:W-:Y:S01]  /*8a70*/  STS.U8 [R3+UR13+0x2800], R140 ;  /* 0x0028008c03007988 */ /* 0x0043e2000800000d */
[----:B0-----:R-:W-:-:S02]  /*8a80*/  LOP3.LUT R126, R3, 0x20, RZ, 0x3c, !PT ;  /* 0x00000020037e7812 */ /* 0x001fc400078e3cff */
[----:B-1----:R-:W-:Y:S01]  /*8a90*/  LOP3.LUT R140, R3, 0x10, RZ, 0x3c, !PT ;  /* 0x00000010038c7812 */ /* 0x002fe200078e3cff */
        /* <DEDUP_REMOVED lines=23> */
[----:B----4-:R0:W-:Y:S04]  /*8c10*/  STS.U8 [R129+UR13+0x2180], R177 ;  /* 0x002180b181007988 */ /* 0x0101e8000800000d */
        /* <DEDUP_REMOVED lines=71> */
[----:B------:R1:W-:Y:S06]  /*9090*/  MEMBAR.ALL.CTA ;  /* 0x0000000000007992 */ /* 0x0003ec0000008000 */
[----:B-1----:R-:W1:Y:S01]  /*90a0*/  FENCE.VIEW.ASYNC.S ;  /* 0x00000000000073c6 */ /* 0x002e620000000000 */
[----:B------:R-:W-:Y:S01]  /*90b0*/  ULEA UR10, UR28, UR13, 0x3 ;  /* 0x0000000d1c0a7291 */ /* 0x000fe2000f8e18ff */
[----:B------:R-:W-:-:S03]  /*90c0*/  UMOV UR8, UR9 ;  /* 0x0000000900087c82 */ /* 0x000fc60008000000 */
[----:B------:R-:W-:Y:S01]  /*90d0*/  UIADD3 UR10, UPT, UPT, UR10, 0x6000, URZ ;  /* 0x000060000a0a7890 */ /* 0x000fe2000fffe0ff */
[----:B-1----:R-:W-:Y:S06]  /*90e0*/  BAR.SYNC.DEFER_BLOCKING 0x0 ;  /* 0x0000000000007b1d */ /* 0x002fec0000010000 */
[----:B0-----:R-:W-:Y:S05]  /*90f0*/  @P0 BRA `(.L_x_9) ;  /* 0x0000000000380947 */ /* 0x001fea0003800000 */
[----:B------:R-:W-:Y:S01]  /*9100*/  UMOV UR20, UR4 ;  /* 0x0000000400147c82 */ /* 0x000fe20008000000 */
[----:B------:R-:W-:Y:S01]  /*9110*/  UMOV UR21, 0x40004040 ;  /* 0x4000404000157882 */ /* 0x000fe20000000000 */
[----:B------:R-:W-:Y:S01]  /*9120*/  UMOV UR22, UR6 ;  /* 0x0000000600167c82 */ /* 0x000fe20008000000 */
[----:B------:R-:W-:Y:S01]  /*9130*/  UMOV UR23, 0x80004020 ;  /* 0x8000402000177882 */ /* 0x000fe20000000000 */
[----:B------:R-:W-:Y:S01]  /*9140*/  UMOV UR24, 0x0 ;  /* 0x0000000000187882 */ /* 0x000fe20000000000 */
[----:B------:R-:W-:Y:S01]  /*9150*/  UMOV UR25, 0x8108490 ;  /* 0x0810849000197882 */ /* 0x000fe20000000000 */
[----:B------:R-:W-:Y:S01]  /*9160*/  UMOV UR11, URZ ;  /* 0x000000ff000b7c82 */ /* 0x000fe20008000000 */
[----:B------:R-:W-:Y:S01]  /*9170*/  UMOV UR34, 0x0 ;  /* 0x0000000000227882 */ /* 0x000fe20000000000 */
[----:B------:R-:W-:Y:S01]  /*9180*/  UMOV UR35, 0x8108490 ;  /* 0x0810849000237882 */ /* 0x000fe20000000000 */
[----:B------:R0:W-:Y:S01]  /*9190*/  UTCQMMA gdesc[UR20], gdesc[UR22], tmem[UR12], tmem[UR24], idesc[UR25], UPT ;  /* 0x00ff1816140075ea */ /* 0x0001e2000b80030c */
[----:B------:R-:W-:Y:S01]  /*91a0*/  UMOV UR9, UR10 ;  /* 0x0000000a00097c82 */ /* 0x000fe20008000000 */
[----:B------:R0:W-:Y:S01]  /*91b0*/  UTCQMMA gdesc[UR16], gdesc[UR18], tmem[UR12], tmem[UR34], idesc[UR35], UPT ;  /* 0x00ff2212100075ea */ /* 0x0001e2000b80030c */
[----:B------:R0:W-:Y:S01]  /*91c0*/  UTCBAR [UR9], URZ ;  /* 0x000000ff090073e9 */ /* 0x0001e200080000ff */
[----:B------:R-:W-:-:S02]  /*91d0*/  NOP ;  /* 0x0000000000007918 */ /* 0x000fc40000000000 */
.L_x_9:
[----:B------:R-:W-:Y:S01]  /*91e0*/  UIADD3 UR28, UPT, UPT, UR28, 0x1, URZ ;  /* 0x000000011c1c7890 */ /* 0x000fe2000fffe0ff */
[----:B------:R-:W-:Y:S01]  /*91f0*/  IADD3 R139, P2, PT, R139, UR29, RZ ;  /* 0x0000001d8b8b7c10 */ /* 0x000fe2000ff5e0ff */
[----:B------:R-:W-:Y:S01]  /*9200*/  UIADD3 UR32, UPT, UPT, UR32, -0x1, URZ ;  /* 0xffffffff20207890 */ /* 0x000fe2000fffe0ff */
[----:B------:R-:W-:Y:S01]  /*9210*/  VIADD R12, R12, 0xffffffc0 ;  /* 0xffffffc00c0c7836 */ /* 0x000fe20000000000 */
[----:B------:R-:W-:Y:S01]  /*9220*/  UISETP.GT.AND UP1, UPT, UR28, 0x1, UPT ;  /* 0x000000011c00788c */ /* 0x000fe2000bf24270 */
[----:B------:R-:W-:Y:S01]  /*9230*/  IMAD.U32 R126, RZ, RZ, UR8 ;  /* 0x00000008ff7e7e24 */ /* 0x000fe2000f8e00ff */
[----:B------:R-:W-:Y:S02]  /*9240*/  USHF.R.S32.HI UR11, URZ, 0x1f, UR29 ;  /* 0x0000001fff0b7899 */ /* 0x000fe4000801141d */
[----:B0-----:R-:W-:Y:S02]  /*9250*/  USEL UR9, URZ, 0x1, !UP1 ;  /* 0x00000001ff097887 */ /* 0x001fe4000c800000 */
[----:B------:R-:W-:-:S02]  /*9260*/  USEL UR28, UR28, URZ, !UP1 ;  /* 0x000000ff1c1c7287 */ /* 0x000fc4000c800000 */
[----:B------:R-:W-:Y:S01]  /*9270*/  UISETP.NE.U32.AND UP1, UPT, UR32, URZ, UPT ;  /* 0x000000ff2000728c */ /* 0x000fe2000bf25070 */
[----:B------:R-:W-:Y:S01]  /*9280*/  IADD3.X R150, PT, PT, R150, UR11, RZ, P2, !PT ;  /* 0x0000000b96967c10 */ /* 0x000fe200097fe4ff */
[----:B------:R-:W-:-:S07]  /*9290*/  ULOP3.LUT UR9, UR8, UR9, URZ, 0x3c, !UPT ;  /* 0x0000000908097292 */ /* 0x000fce000f8e3cff */
[----:B------:R-:W-:Y:S05]  /*92a0*/  BRA.U UP1, `(.L_x_10) ;  /* 0xffffffd501a07547 */ /* 0x000fea000b83ffff */
.L_x_7:
[----:B------:R-:W-:Y:S01]  /*92b0*/  ISETP.GE.AND P0, PT, R58, 0x40, PT ;  /* 0x000000403a00780c */ /* 0x000fe20003f06270 */
[----:B------:R-:W-:Y:S01]  /*92c0*/  IMAD.SHL.U32 R3, R2, 0x40, RZ ;  /* 0x0000004002037824 */ /* 0x000fe200078e00ff */
[----:B------:R-:W0:Y:S01]  /*92d0*/  LDCU UR4, c[0x0][0x3b4] ;  /* 0x00007680ff0477ac */ /* 0x000e220008000800 */
[----:B------:R-:W1:Y:S03]  /*92e0*/  LDCU UR5, c[0x0][0x3b8] ;  /* 0x00007700ff0577ac */ /* 0x000e660008000800 */
[----:B------:R-:W-:Y:S01]  /*92f0*/  LOP3.LUT R3, R4, 0xc0, R3, 0xf8, !PT ;  /* 0x000000c004037812 */ /* 0x000fe200078ef803 */
[----:B------:R-:W2:Y:S06]  /*9300*/  LDCU.128 UR16, c[0x0][0x390] ;  /* 0x00007200ff1077ac */ /* 0x000eac0008000c00 */
[----:B------:R-:W-:Y:S05]  /*9310*/  @!P0 BRA `(.L_x_11) ;  /* 0x0000000000108947 */ /* 0x000fea0003800000 */
[----:B------:R-:W-:-:S06]  /*9320*/  USHF.L.U32 UR8, UR8, 0x1f, URZ ;  /* 0x0000001f08087899 */ /* 0x000fcc00080006ff */
[----:B------:R-:W-:-:S04]  /*9330*/  IMAD.U32 R2, RZ, RZ, UR8 ;  /* 0x00000008ff027e24 */ /* 0x000fc8000f8e00ff */
[----:B------:R-:W3:Y:S02]  /*9340*/  SYNCS.PHASECHK.TRANS64.TRYWAIT P0, [UR10], R2 ;  /* 0x00000002ff0075a7 */ /* 0x000ee4000800110a */
[----:B---3--:R-:W-:Y:S05]  /*9350*/  @!P0 BRA `(.L_x_12) ;  /* 0x0000002000c08947 */ /* 0x008fea0003800000 */
.L_x_11:
[----:B------:R-:W-:Y:S01]  /*9360*/  BAR.SYNC.DEFER_BLOCKING 0x0 ;  /* 0x0000000000007b1d */ /* 0x000fe20000010000 */
[C---:B-1----:R-:W-:Y:S01]  /*9370*/  IMAD R69, R3.reuse, UR5, RZ ;  /* 0x0000000503457c24 */ /* 0x042fe2000f8e02ff */
[C---:B--2---:R-:W-:Y:S01]  /*9380*/  ISETP.GE.AND P0, PT, R0.reuse, UR18, PT ;  /* 0x0000001200007c0c */ /* 0x044fe2000bf06270 */
[----:B0-----:R-:W-:Y:S01]  /*9390*/  IMAD R0, R0, UR4, RZ ;  /* 0x0000000400007c24 */ /* 0x001fe2000f8e02ff */
[----:B------:R-:W-:Y:S01]  /*93a0*/  LOP3.LUT R2, R3, 0x1, RZ, 0xfc, !PT ;  /* 0x0000000103027812 */ /* 0x000fe200078efcff */
[----:B------:R-:W-:Y:S01]  /*93b0*/  VIADD R71, R69, UR5 ;  /* 0x0000000545477c36 */ /* 0x000fe20008000000 */
[----:B------:R-:W-:Y:S02]  /*93c0*/  LOP3.LUT R70, R3, 0x3, RZ, 0xfc, !PT ;  /* 0x0000000303467812 */ /* 0x000fe400078efcff */
[----:B------:R-:W-:Y:S01]  /*93d0*/  ISETP.LT.AND P5, PT, R2, UR19, !P0 ;  /* 0x0000001302007c0c */ /* 0x000fe2000c7a1270 */
[----:B------:R-:W-:Y:S01]  /*93e0*/  VIADD R73, R71, UR5 ;  /* 0x0000000547497c36 */ /* 0x000fe20008000000 */
[----:B------:R-:W-:-:S02]  /*93f0*/  IADD3 R2, P2, PT, R0, UR16, RZ ;  /* 0x0000001000027c10 */ /* 0x000fc4000ff5e0ff */
[----:B------:R-:W-:Y:S01]  /*9400*/  ISETP.LT.AND P3, PT, R70, UR19, !P0 ;  /* 0x0000001346007c0c */ /* 0x000fe2000c761270 */
[----:B------:R-:W-:Y:S01]  /*9410*/  VIADD R75, R73, UR5 ;  /* 0x00000005494b7c36 */ /* 0x000fe20008000000 */
[----:B------:R-:W-:Y:S02]  /*9420*/  LEA.HI.X.SX32 R0, R0, UR17, 0x1, P2 ;  /* 0x0000001100007c11 */ /* 0x000fe400090f0eff */
[----:B------:R-:W-:Y:S01]  /*9430*/  IADD3 R68, P2, PT, R69, R2, RZ ;  /* 0x0000000245447210 */ /* 0x000fe20007f5e0ff */
[----:B------:R-:W-:Y:S01]  /*9440*/  VIADD R77, R75, UR5 ;  /* 0x000000054b4d7c36 */ /* 0x000fe20008000000 */
[----:B------:R-:W-:Y:S02]  /*9450*/  LOP3.LUT R72, R3, 0x2, RZ, 0xfc, !PT ;  /* 0x0000000203487812 */ /* 0x000fe400078efcff */
[----:B------:R-:W-:Y:S01]  /*9460*/  LEA.HI.X.SX32 R69, R69, R0, 0x1, P2 ;  /* 0x0000000045457211 */ /* 0x000fe200010f0eff */
[----:B------:R-:W-:Y:S01]  /*9470*/  VIADD R79, R77, UR5 ;  /* 0x000000054d4f7c36 */ /* 0x000fe20008000000 */
[----:B------:R-:W-:Y:S01]  /*9480*/  IADD3 R70, P2, PT, R71, R2, RZ ;  /* 0x0000000247467210 */ /* 0x000fe20007f5e0ff */
[----:B------:R-:W0:Y:S02]  /*9490*/  @!P1 SYNCS.CCTL.IV [UR13+0x6000] ;  /* 0x00600000ff0099b1 */ /* 0x000e24000800000d */
[----:B0-----:R-:W-:Y:S01]  /*94a0*/  BAR.SYNC.DEFER_BLOCKING 0x0 ;  /* 0x0000000000007b1d */ /* 0x001fe20000010000 */
[----:B------:R-:W-:Y:S01]  /*94b0*/  VIADD R81, R79, UR5 ;  /* 0x000000054f517c36 */ /* 0x000fe20008000000 */
[----:B------:R-:W-:-:S02]  /*94c0*/  ISETP.LT.AND P4, PT, R72, UR19, !P0 ;  /* 0x0000001348007c0c */ /* 0x000fc4000c781270 */
[----:B------:R-:W-:Y:S01]  /*94d0*/  LEA.HI.X.SX32 R71, R71, R0, 0x1, P2 ;  /* 0x0000000047477211 */ /* 0x000fe200010f0eff */
[----:B------:R-:W-:Y:S01]  /*94e0*/  VIADD R83, R81, UR5 ;  /* 0x0000000551537c36 */ /* 0x000fe20008000000 */
[----:B------:R-:W-:Y:S01]  /*94f0*/  IADD3 R72, P6, PT, R73, R2, RZ ;  /* 0x0000000249487210 */ /* 0x000fe20007fde0ff */
[----:B------:R-:W0:Y:S02]  /*9500*/  LDTM.x64 R4, tmem[UR14] ;  /* 0x0000000e000479ee */ /* 0x000e240008340000 */
[----:B------:R-:W-:Y:S01]  /*9510*/  VIADD R85, R83, UR5 ;  /* 0x0000000553557c36 */ /* 0x000fe20008000000 */
[----:B------:R-:W-:Y:S02]  /*9520*/  LEA.HI.X.SX32 R73, R73, R0, 0x1, P6 ;  /* 0x0000000049497211 */ /* 0x000fe400030f0eff */
[----:B------:R-:W-:Y:S01]  /*9530*/  IADD3 R76, P6, PT, R79, R2, RZ ;  /* 0x000000024f4c7210 */ /* 0x000fe20007fde0ff */
[----:B------:R-:W-:Y:S01]  /*9540*/  VIADD R87, R85, UR5 ;  /* 0x0000000555577c36 */ /* 0x000fe20008000000 */
[----:B------:R-:W-:-:S02]  /*9550*/  LOP3.LUT R92, R3, 0x5, RZ, 0xfc, !PT ;  /* 0x00000005035c7812 */ /* 0x000fc400078efcff */
[----:B------:R-:W-:Y:S01]  /*9560*/  LOP3.LUT R94, R3, 0x4, RZ, 0xfc, !PT ;  /* 0x00000004035e7812 */ /* 0x000fe200078efcff */
[----:B------:R-:W-:-:S04]  /*9570*/  VIADD R89, R87, UR5 ;  /* 0x0000000557597c36 */ /* 0x000fc80008000000 */
[----:B------:R-:W-:Y:S01]  /*9580*/  VIADD R91, R89, UR5 ;  /* 0x00000005595b7c36 */ /* 0x000fe20008000000 */
[----:B------:R-:W1:Y:S01]  /*9590*/  @!P1 SYNCS.CCTL.IV [UR13+0x6008] ;  /* 0x00600800ff0099b1 */ /* 0x000e62000800000d */
[----:B------:R-:W-:Y:S02]  /*95a0*/  IADD3 R74, P1, PT, R77, R2, RZ ;  /* 0x000000024d4a7210 */ /* 0x000fe40007f3e0ff */
[----:B------:R-:W-:Y:S01]  /*95b0*/  VIADD R93, R91, UR5 ;  /* 0x000000055b5d7c36 */ /* 0x000fe20008000000 */
[----:B------:R-:W-:Y:S01]  /*95c0*/  NOP ;  /* 0x0000000000007918 */ /* 0x000fe20000000000 */
[----:B0-----:R-:W-:Y:S02]  /*95d0*/  F2FP.SATFINITE.E5M2.F32.PACK_AB_MERGE_C R95, R5, R4, RZ ;  /* 0x00000004055f723e */ /* 0x001fe400048060ff */
[----:B------:R-:W-:Y:S02]  /*95e0*/  IADD3 R4, P2, PT, R75, R2, RZ ;  /* 0x000000024b047210 */ /* 0x000fe40007f5e0ff */
[----:B------:R-:W-:-:S02]  /*95f0*/  PRMT R97, R95, 0x9910, RZ ;  /* 0x000099105f617816 */ /* 0x000fc400000000ff */
[-C--:B------:R-:W-:Y:S02]  /*9600*/  LEA.HI.X.SX32 R5, R75, R0.reuse, 0x1, P2 ;  /* 0x000000004b057211 */ /* 0x080fe400010f0eff */
[----:B------:R-:W-:Y:S02]  /*9610*/  LEA.HI.X.SX32 R75, R77, R0, 0x1, P1 ;  /* 0x000000004d4b7211 */ /* 0x000fe400008f0eff */
[----:B------:R-:W-:Y:S02]  /*9620*/  IADD3 R78, P1, PT, R81, R2, RZ ;  /* 0x00000002514e7210 */ /* 0x000fe40007f3e0ff */
[----:B------:R-:W-:Y:S02]  /*9630*/  LEA.HI.X.SX32 R77, R79, R0, 0x1, P6 ;  /* 0x000000004f4d7211 */ /* 0x000fe400030f0eff */
[----:B------:R-:W-:Y:S02]  /*9640*/  IADD3 R80, P2, PT, R83, R2, RZ ;  /* 0x0000000253507210 */ /* 0x000fe40007f5e0ff */
[----:B------:R-:W-:-:S02]  /*9650*/  LEA.HI.X.SX32 R79, R81, R0, 0x1, P1 ;  /* 0x00000000514f7211 */ /* 0x000fc400008f0eff */
[----:B------:R-:W-:Y:S02]  /*9660*/  IADD3 R82, P1, PT, R85, R2, RZ ;  /* 0x0000000255527210 */ /* 0x000fe40007f3e0ff */
[----:B------:R-:W-:Y:S02]  /*9670*/  ISETP.LT.AND P6, PT, R3, UR19, !P0 ;  /* 0x0000001303007c0c */ /* 0x000fe4000c7c1270 */
[----:B------:R-:W-:Y:S02]  /*9680*/  LEA.HI.X.SX32 R81, R83, R0, 0x1, P2 ;  /* 0x0000000053517211 */ /* 0x000fe400010f0eff */
[----:B------:R-:W-:Y:S02]  /*9690*/  IADD3 R84, P2, PT, R87, R2, RZ ;  /* 0x0000000257547210 */ /* 0x000fe40007f5e0ff */
[----:B------:R-:W-:Y:S02]  /*96a0*/  LEA.HI.X.SX32 R83, R85, R0, 0x1, P1 ;  /* 0x0000000055537211 */ /* 0x000fe400008f0eff */
[----:B------:R-:W-:-:S02]  /*96b0*/  IADD3 R86, P1, PT, R89, R2, RZ ;  /* 0x0000000259567210 */ /* 0x000fc40007f3e0ff */
[----:B------:R-:W-:Y:S02]  /*96c0*/  LEA.HI.X.SX32 R85, R87, R0, 0x1, P2 ;  /* 0x0000000057557211 */ /* 0x000fe400010f0eff */
[----:B------:R-:W-:Y:S01]  /*96d0*/  IADD3 R88, P2, PT, R91, R2, RZ ;  /* 0x000000025b587210 */ /* 0x000fe20007f5e0ff */
[----:B------:R0:W-:Y:S01]  /*96e0*/  @P6 STG.E.U8 desc[UR26][R68.64], R95 ;  /* 0x0000005f44006986 */ /* 0x0001e2000c10111a */
[----:B------:R-:W-:Y:S02]  /*96f0*/  LEA.HI.X.SX32 R87, R89, R0, 0x1, P1 ;  /* 0x0000000059577211 */ /* 0x000fe400008f0eff */
[----:B------:R-:W-:Y:S02]  /*9700*/  IADD3 R90, P1, PT, R93, R2, RZ ;  /* 0x000000025d5a7210 */ /* 0x000fe40007f3e0ff */
[----:B------:R-:W-:Y:S02]  /*9710*/  F2FP.SATFINITE.E5M2.F32.PACK_AB_MERGE_C R7, R7, R6, RZ ;  /* 0x000000060707723e */ /* 0x000fe400048060ff */
[----:B------:R-:W-:-:S02]  /*9720*/  LOP3.LUT R6, R3, 0x6, RZ, 0xfc, !PT ;  /* 0x0000000603067812 */ /* 0x000fc400078efcff */
[-C--:B------:R-:W-:Y:S02]  /*9730*/  LEA.HI.X.SX32 R89, R91, R0.reuse, 0x1, P2 ;  /* 0x000000005b597211 */ /* 0x080fe400010f0eff */
[C---:B------:R-:W-:Y:S01]  /*9740*/  LEA.HI.X.SX32 R91, R93.reuse, R0, 0x1, P1 ;  /* 0x000000005d5b7211 */ /* 0x040fe200008f0eff */
[----:B------:R-:W-:Y:S01]  /*9750*/  VIADD R93, R93, UR5 ;  /* 0x000000055d5d7c36 */ /* 0x000fe20008000000 */
[----:B------:R-:W-:Y:S02]  /*9760*/  SHF.R.S32.HI R97, RZ, 0x8, R97 ;  /* 0x00000008ff617819 */ /* 0x000fe40000011461 */
[----:B------:R-:W-:Y:S02]  /*9770*/  ISETP.LT.AND P1, PT, R92, UR19, !P0 ;  /* 0x000000135c007c0c */ /* 0x000fe4000c721270 */
[----:B------:R-:W-:Y:S01]  /*9780*/  ISETP.LT.AND P6, PT, R6, UR19, !P0 ;  /* 0x0000001306007c0c */ /* 0x000fe2000c7c1270 */
[----:B------:R-:W-:Y:S01]  /*9790*/  @P5 STG.E.U8 desc[UR26][R70.64], R97 ;  /* 0x0000006146005986 */ /* 0x000fe2000c10111a */
[----:B------:R-:W-:-:S02]  /*97a0*/  LOP3.LUT R6, R3, 0x7, RZ, 0xfc, !PT ;  /* 0x0000000703067812 */ /* 0x000fc400078efcff */
[----:B------:R-:W-:Y:S01]  /*97b0*/  PRMT R92, R7, 0x9910, RZ ;  /* 0x00009910075c7816 */ /* 0x000fe200000000ff */
[----:B------:R2:W-:Y:S01]  /*97c0*/  @P4 STG.E.U8 desc[UR26][R72.64], R7 ;  /* 0x0000000748004986 */ /* 0x0005e2000c10111a */
[----:B------:R-:W-:Y:S02]  /*97d0*/  ISETP.LT.AND P5, PT, R6, UR19, !P0 ;  /* 0x0000001306007c0c */ /* 0x000fe4000c7a1270 */
[----:B------:R-:W-:Y:S01]  /*97e0*/  F2FP.SATFINITE.E5M2.F32.PACK_AB_MERGE_C R9, R9, R8, RZ ;  /* 0x000000080909723e */ /* 0x000fe200048060ff */
[----:B------:R-:W-:Y:S01]  /*97f0*/  IMAD.MOV.U32 R6, RZ, RZ, R92 ;  /* 0x000000ffff067224 */ /* 0x000fe200078e005c */
[----:B------:R-:W-:Y:S02]  /*9800*/  LOP3.LUT R8, R3, 0x8, RZ, 0xfc, !PT ;  /* 0x0000000803087812 */ /* 0x000fe400078efcff */
[----:B------:R-:W-:Y:S02]  /*9810*/  ISETP.LT.AND P2, PT, R94, UR19, !P0 ;  /* 0x000000135e007c0c */ /* 0x000fe4000c741270 */
[----:B0-----:R-:W-:-:S02]  /*9820*/  SHF.R.S32.HI R69, RZ, 0x8, R6 ;  /* 0x00000008ff457819 */ /* 0x001fc40000011406 */
[----:B------:R-:W-:Y:S02]  /*9830*/  ISETP.LT.AND P4, PT, R8, UR19, !P0 ;  /* 0x0000001308007c0c */ /* 0x000fe4000c781270 */
[----:B------:R-:W-:Y:S01]  /*9840*/  LOP3.LUT R6, R3, 0x9, RZ, 0xfc, !PT ;  /* 0x0000000903067812 */ /* 0x000fe200078efcff */
[----:B------:R0:W-:Y:S01]  /*9850*/  @P3 STG.E.U8 desc[UR26][R4.64], R69 ;  /* 0x0000004504003986 */ /* 0x0001e2000c10111a */
[----:B------:R-:W-:Y:S02]  /*9860*/  PRMT R8, R9, 0x9910, RZ ;  /* 0x0000991009087816 */ /* 0x000fe400000000ff */
[----:B------:R-:W-:Y:S02]  /*9870*/  ISETP.LT.AND P3, PT, R6, UR19, !P0 ;  /* 0x0000001306007c0c */ /* 0x000fe4000c761270 */
[----:B------:R-:W-:Y:S01]  /*9880*/  F2FP.SATFINITE.E5M2.F32.PACK_AB_MERGE_C R11, R11, R10, RZ ;  /* 0x0000000a0b0b723e */ /* 0x000fe200048060ff */
[----:B------:R-:W-:Y:S01]  /*9890*/  IMAD.MOV.U32 R6, RZ, RZ, R8 ;  /* 0x000000ffff067224 */ /* 0x000fe200078e0008 */
[----:B------:R-:W-:Y:S01]  /*98a0*/  LOP3.LUT R8, R3, 0xa, RZ, 0xfc, !PT ;  /* 0x0000000a03087812 */ /* 0x000fe200078efcff */
[----:B------:R-:W-:Y:S01]  /*98b0*/  @P2 STG.E.U8 desc[UR26][R74.64], R9 ;  /* 0x000000094a002986 */ /* 0x000fe2000c10111a */
[----:B------:R-:W-:-:S02]  /*98c0*/  F2FP.SATFINITE.E5M2.F32.PACK_AB_MERGE_C R13, R13, R12, RZ ;  /* 0x0000000c0d0d723e */ /* 0x000fc400048060ff */
[----:B------:R-:W-:Y:S02]  /*98d0*/  ISETP.LT.AND P2, PT, R8, UR19, !P0 ;  /* 0x0000001308007c0c */ /* 0x000fe4000c741270 */
[----:B------:R-:W-:Y:S02]  /*98e0*/  PRMT R8, R11, 0x9910, RZ ;  /* 0x000099100b087816 */ /* 0x000fe400000000ff */
[----:B--2---:R-:W-:Y:S02]  /*98f0*/  SHF.R.S32.HI R7, RZ, 0x8, R6 ;  /* 0x00000008ff077819 */ /* 0x004fe40000011406 */
[C---:B------:R-:W-:Y:S01]  /*9900*/  LOP3.LUT R6, R3.reuse, 0xb, RZ, 0xfc, !PT ;  /* 0x0000000b03067812 */ /* 0x040fe200078efcff */
[----:B0-----:R-:W-:Y:S01]  /*9910*/  IMAD.MOV.U32 R5, RZ, RZ, R8 ;  /* 0x000000ffff057224 */ /* 0x001fe200078e0008 */
[----:B------:R-:W-:Y:S01]  /*9920*/  LOP3.LUT R4, R3, 0xc, RZ, 0xfc, !PT ;  /* 0x0000000c03047812 */ /* 0x000fe200078efcff */
[----:B------:R0:W-:Y:S01]  /*9930*/  @P1 STG.E.U8 desc[UR26][R76.64], R7 ;  /* 0x000000074c001986 */ /* 0x0001e2000c10111a */
[----:B------:R-:W-:-:S02]  /*9940*/  ISETP.LT.AND P1, PT, R6, UR19, !P0 ;  /* 0x0000001306007c0c */ /* 0x000fc4000c721270 */
[----:B------:R-:W-:Y:S01]  /*9950*/  SHF.R.S32.HI R5, RZ, 0x8, R5 ;  /* 0x00000008ff057819 */ /* 0x000fe20000011405 */
[----:B------:R-:W-:Y:S01]  /*9960*/  @P6 STG.E.U8 desc[UR26][R78.64], R11 ;  /* 0x0000000b4e006986 */ /* 0x000fe2000c10111a */
[----:B------:R-:W-:Y:S02]  /*9970*/  PRMT R6, R13, 0x9910, RZ ;  /* 0x000099100d067816 */ /* 0x000fe400000000ff */
[----:B------:R-:W-:Y:S01]  /*9980*/  ISETP.LT.AND P6, PT, R4, UR19, !P0 ;  /* 0x0000001304007c0c */ /* 0x000fe2000c7c1270 */
[----:B------:R-:W-:Y:S01]  /*9990*/  @P5 STG.E.U8 desc[UR26][R80.64], R5 ;  /* 0x0000000550005986 */ /* 0x000fe2000c10111a */
[----:B------:R-:W-:Y:S02]  /*99a0*/  LOP3.LUT R4, R3, 0xd, RZ, 0xfc, !PT ;  /* 0x0000000d03047812 */ /* 0x000fe400078efcff */
[----:B------:R-:W-:Y:S01]  /*99b0*/  F2FP.SATFINITE.E5M2.F32.PACK_AB_MERGE_C R15, R15, R14, RZ ;  /* 0x0000000e0f0f723e */ /* 0x000fe200048060ff */
[----:B0-----:R-:W-:Y:S01]  /*99c0*/  IMAD.MOV.U32 R7, RZ, RZ, R6 ;  /* 0x000000ffff077224 */ /* 0x001fe200078e0006 */
[----:B------:R-:W-:Y:S01]  /*99d0*/  ISETP.LT.AND P5, PT, R4, UR19, !P0 ;  /* 0x0000001304007c0c */ /* 0x000fe2000c7a1270 */
[----:B------:R0:W-:Y:S01]  /*99e0*/  @P4 STG.E.U8 desc[UR26][R82.64], R13 ;  /* 0x0000000d52004986 */ /* 0x0001e2000c10111a */
[----:B------:R-:W-:-:S02]  /*99f0*/  LOP3.LUT R4, R3, 0xe, RZ, 0xfc, !PT ;  /* 0x0000000e03047812 */ /* 0x000fc400078efcff */
[----:B------:R-:W-:Y:S02]  /*9a00*/  SHF.R.S32.HI R7, RZ, 0x8, R7 ;  /* 0x00000008ff077819 */ /* 0x000fe40000011407 */
[----:B------:R-:W-:Y:S02]  /*9a10*/  ISETP.LT.AND P4, PT, R4, UR19, !P0 ;  /* 0x0000001304007c0c */ /* 0x000fe4000c781270 */
[----:B------:R-:W-:Y:S01]  /*9a20*/  LOP3.LUT R4, R3, 0xf, RZ, 0xfc, !PT ;  /* 0x0000000f03047812 */ /* 0x000fe200078efcff */
[----:B------:R2:W-:Y:S01]  /*9a30*/  @P3 STG.E.U8 desc[UR26][R84.64], R7 ;  /* 0x0000000754003986 */ /* 0x0005e2000c10111a */
[----:B------:R-:W-:Y:S02]  /*9a40*/  PRMT R9, R15, 0x9910, RZ ;  /* 0x000099100f097816 */ /* 0x000fe400000000ff */
[----:B------:R-:W-:Y:S01]  /*9a50*/  ISETP.LT.AND P3, PT, R4, UR19, !P0 ;  /* 0x0000001304007c0c */ /* 0x000fe2000c761270 */
[----:B------:R3:W-:Y:S01]  /*9a60*/  @P2 STG.E.U8 desc[UR26][R86.64], R15 ;  /* 0x0000000f56002986 */ /* 0x0007e2000c10111a */
[----:B------:R-:W-:-:S02]  /*9a70*/  SHF.R.S32.HI R9, RZ, 0x8, R9 ;  /* 0x00000008ff097819 */ /* 0x000fc40000011409 */
[----:B------:R-:W-:Y:S02]  /*9a80*/  LOP3.LUT R4, R3, 0x10, RZ, 0xfc, !PT ;  /* 0x0000001003047812 */ /* 0x000fe400078efcff */
[----:B------:R-:W-:Y:S01]  /*9a90*/  F2FP.SATFINITE.E5M2.F32.PACK_AB_MERGE_C R17, R17, R16, RZ ;  /* 0x000000101111723e */ /* 0x000fe200048060ff */
[----:B------:R4:W-:Y:S01]  /*9aa0*/  @P1 STG.E.U8 desc[UR26][R88.64], R9 ;  /* 0x0000000958001986 */ /* 0x0009e2000c10111a */
[----:B------:R-:W-:Y:S02]  /*9ab0*/  ISETP.LT.AND P2, PT, R4, UR19, !P0 ;  /* 0x0000001304007c0c */ /* 0x000fe4000c741270 */
[----:B0-----:R-:W-:Y:S01]  /*9ac0*/  PRMT R13, R17, 0x9910, RZ ;  /* 0x00009910110d7816 */ /* 0x001fe200000000ff */
[----:B------:R-:W-:Y:S01]  /*9ad0*/  @P6 STG.E.U8 desc[UR26][R90.64], R17 ;  /* 0x000000115a006986 */ /* 0x000fe2000c10111a */
[----:B------:R-:W-:Y:S02]  /*9ae0*/  IADD3 R4, P1, PT, R93, R2, RZ ;  /* 0x000000025d047210 */ /* 0x000fe40007f3e0ff */
[----:B------:R-:W-:-:S02]  /*9af0*/  SHF.R.S32.HI R13, RZ, 0x8, R13 ;  /* 0x00000008ff0d7819 */ /* 0x000fc4000001140d */
[C---:B------:R-:W-:Y:S01]  /*9b00*/  LEA.HI.X.SX32 R5, R93.reuse, R0, 0x1, P1 ;  /* 0x000000005d057211 */ /* 0x040fe200008f0eff */
[----:B------:R-:W-:Y:S01]  /*9b10*/  VIADD R93, R93, UR5 ;  /* 0x000000055d5d7c36 */ /* 0x000fe20008000000 */
[C---:B------:R-:W-:Y:S02]  /*9b20*/  LOP3.LUT R6, R3.reuse, 0x11, RZ, 0xfc, !PT ;  /* 0x0000001103067812 */ /* 0x040fe400078efcff */
[----:B------:R-:W-:Y:S01]  /*9b30*/  LOP3.LUT R8, R3, 0x12, RZ, 0xfc, !PT ;  /* 0x0000001203087812 */ /* 0x000fe200078efcff */
[----:B------:R0:W-:Y:S01]  /*9b40*/  @P5 STG.E.U8 desc[UR26][R4.64], R13 ;  /* 0x0000000d04005986 */ /* 0x0001e2000c10111a */
[----:B------:R-:W-:Y:S01]  /*9b50*/  ISETP.LT.AND P1, PT, R6, UR19, !P0 ;  /* 0x0000001306007c0c */ /* 0x000fe2000c721270 */
[C---:B------:R-:W-:Y:S01]  /*9b60*/  VIADD R11, R93.reuse, UR5 ;  /* 0x000000055d0b7c36 */ /* 0x040fe20008000000 */
[----:B------:R-:W-:Y:S02]  /*9b70*/  IADD3 R6, P5, PT, R93, R2, RZ ;  /* 0x000000025d067210 */ /* 0x000fe40007fbe0ff */
[----:B------:R-:W-:-:S02]  /*9b80*/  F2FP.SATFINITE.E5M2.F32.PACK_AB_MERGE_C R19, R19, R18, RZ ;  /* 0x000000121313723e */ /* 0x000fc400048060ff */
[----:B--2---:R-:W-:Y:S02]  /*9b90*/  LEA.HI.X.SX32 R7, R93, R0, 0x1, P5 ;  /* 0x000000005d077211 */ /* 0x004fe400028f0eff */
[----:B------:R-:W-:Y:S02]  /*9ba0*/  ISETP.LT.AND P5, PT, R8, UR19, !P0 ;  /* 0x0000001308007c0c */ /* 0x000fe4000c7a1270 */
[----:B---3--:R-:W-:Y:S01]  /*9bb0*/  PRMT R15, R19, 0x9910, RZ ;  /* 0x00009910130f7816 */ /* 0x008fe200000000ff */
[----:B------:R2:W-:Y:S01]  /*9bc0*/  @P4 STG.E.U8 desc[UR26][R6.64], R19 ;  /* 0x0000001306004986 */ /* 0x0005e2000c10111a */
[C---:B------:R-:W-:Y:S02]  /*9bd0*/  IADD3 R8, P6, PT, R11.reuse, R2, RZ ;  /* 0x000000020b087210 */ /* 0x040fe40007fde0ff */
[----:B------:R-:W-:Y:S02]  /*9be0*/  SHF.R.S32.HI R15, RZ, 0x8, R15 ;  /* 0x00000008ff0f7819 */ /* 0x000fe4000001140f */
[C---:B----4-:R-:W-:Y:S01]  /*9bf0*/  LEA.HI.X.SX32 R9, R11.reuse, R0, 0x1, P6 ;  /* 0x000000000b097211 */ /* 0x050fe200030f0eff */
[----:B------:R-:W-:Y:S01]  /*9c00*/  VIADD R11, R11, UR5 ;  /* 0x000000050b0b7c36 */ /* 0x000fe20008000000 */
[----:B------:R-:W-:-:S02]  /*9c10*/  LOP3.LUT R10, R3, 0x13, RZ, 0xfc, !PT ;  /* 0x00000013030a7812 */ /* 0x000fc400078efcff */
[----:B------:R-:W-:Y:S01]  /*9c20*/  F2FP.SATFINITE.E5M2.F32.PACK_AB_MERGE_C R21, R21, R20, RZ ;  /* 0x000000141515723e */ /* 0x000fe200048060ff */
[----:B------:R3:W-:Y:S01]  /*9c30*/  @P3 STG.E.U8 desc[UR26][R8.64], R15 ;  /* 0x0000000f08003986 */ /* 0x0007e2000c10111a */
[----:B------:R-:W-:Y:S01]  /*9c40*/  ISETP.LT.AND P4, PT, R10, UR19, !P0 ;  /* 0x000000130a007c0c */ /* 0x000fe2000c781270 */
[C---:B0-----:R-:W-:Y:S01]  /*9c50*/  VIADD R13, R11.reuse, UR5 ;  /* 0x000000050b0d7c36 */ /* 0x041fe20008000000 */
[----:B------:R-:W-:Y:S02]  /*9c60*/  IADD3 R4, P3, PT, R11, R2, RZ ;  /* 0x000000020b047210 */ /* 0x000fe40007f7e0ff */
[----:B------:R-:W-:Y:S02]  /*9c70*/  LOP3.LUT R10, R3, 0x14, RZ, 0xfc, !PT ;  /* 0x00000014030a7812 */ /* 0x000fe400078efcff */
[----:B------:R-:W-:Y:S02]  /*9c80*/  PRMT R12, R21, 0x9910, RZ ;  /* 0x00009910150c7816 */ /* 0x000fe400000000ff */
[----:B------:R-:W-:-:S02]  /*9c90*/  LEA.HI.X.SX32 R5, R11, R0, 0x1, P3 ;  /* 0x000000000b057211 */ /* 0x000fc400018f0eff */
[----:B------:R-:W-:Y:S01]  /*9ca0*/  ISETP.LT.AND P3, PT, R10, UR19, !P0 ;  /* 0x000000130a007c0c */ /* 0x000fe2000c761270 */
[----:B------:R-:W-:Y:S01]  /*9cb0*/  IMAD.MOV.U32 R10, RZ, RZ, R12 ;  /* 0x000000ffff0a7224 */ /* 0x000fe200078e000c */
[----:B--2---:R-:W-:Y:S01]  /*9cc0*/  IADD3 R6, P6, PT, R13, R2, RZ ;  /* 0x000000020d067210 */ /* 0x004fe20007fde0ff */
[----:B------:R0:W-:Y:S01]  /*9cd0*/  @P2 STG.E.U8 desc[UR26][R4.64], R21 ;  /* 0x0000001504002986 */ /* 0x0001e2000c10111a */
[----:B------:R-:W-:Y:S02]  /*9ce0*/  LOP3.LUT R11, R3, 0x15, RZ, 0xfc, !PT ;  /* 0x00000015030b7812 */ /* 0x000fe400078efcff */
[C---:B------:R-:W-:Y:S01]  /*9cf0*/  LEA.HI.X.SX32 R7, R13.reuse, R0, 0x1, P6 ;  /* 0x000000000d077211 */ /* 0x040fe200030f0eff */
[----:B------:R-:W-:Y:S01]  /*9d00*/  VIADD R13, R13, UR5 ;  /* 0x000000050d0d7c36 */ /* 0x000fe20008000000 */
[----:B---3--:R-:W-:Y:S02]  /*9d10*/  SHF.R.S32.HI R15, RZ, 0x8, R10 ;  /* 0x00000008ff0f7819 */ /* 0x008fe4000001140a */
[----:B------:R-:W-:-:S02]  /*9d20*/  F2FP.SATFINITE.E5M2.F32.PACK_AB_MERGE_C R23, R23, R22, RZ ;  /* 0x000000161717723e */ /* 0x000fc400048060ff */
[----:B------:R-:W-:Y:S01]  /*9d30*/  ISETP.LT.AND P2, PT, R11, UR19, !P0 ;  /* 0x000000130b007c0c */ /* 0x000fe2000c741270 */
[----:B------:R2:W-:Y:S01]  /*9d40*/  @P1 STG.E.U8 desc[UR26][R6.64], R15 ;  /* 0x0000000f06001986 */ /* 0x0005e2000c10111a */
[C---:B------:R-:W-:Y:S01]  /*9d50*/  IADD3 R8, P1, PT, R13.reuse, R2, RZ ;  /* 0x000000020d087210 */ /* 0x040fe20007f3e0ff */
[----:B------:R-:W-:Y:S01]  /*9d60*/  VIADD R11, R13, UR5 ;  /* 0x000000050d0b7c36 */ /* 0x000fe20008000000 */
[----:B------:R-:W-:Y:S02]  /*9d70*/  LOP3.LUT R10, R3, 0x16, RZ, 0xfc, !PT ;  /* 0x00000016030a7812 */ /* 0x000fe400078efcff */
[----:B------:R-:W-:Y:S02]  /*9d80*/  PRMT R14, R23, 0x9910, RZ ;  /* 0x00009910170e7816 */ /* 0x000fe400000000ff */
[----:B------:R-:W-:Y:S02]  /*9d90*/  LEA.HI.X.SX32 R9, R13, R0, 0x1, P1 ;  /* 0x000000000d097211 */ /* 0x000fe400008f0eff */
[----:B------:R-:W-:Y:S01]  /*9da0*/  ISETP.LT.AND P1, PT, R10, UR19, !P0 ;  /* 0x000000130a007c0c */ /* 0x000fe2000c721270 */
[----:B------:R-:W-:Y:S01]  /*9db0*/  IMAD.MOV.U32 R10, RZ, RZ, R14 ;  /* 0x000000ffff0a7224 */ /* 0x000fe200078e000e */
[----:B0-----:R-:W-:Y:S01]  /*9dc0*/  IADD3 R4, P6, PT, R11, R2, RZ ;  /* 0x000000020b047210 */ /* 0x001fe20007fde0ff */
[----:B------:R0:W-:Y:S01]  /*9dd0*/  @P5 STG.E.U8 desc[UR26][R8.64], R23 ;  /* 0x0000001708005986 */ /* 0x0001e2000c10111a */
[----:B------:R-:W-:-:S02]  /*9de0*/  LOP3.LUT R12, R3, 0x17, RZ, 0xfc, !PT ;  /* 0x00000017030c7812 */ /* 0x000fc400078efcff */
[C---:B------:R-:W-:Y:S01]  /*9df0*/  LEA.HI.X.SX32 R5, R11.reuse, R0, 0x1, P6 ;  /* 0x000000000b057211 */ /* 0x040fe200030f0eff */
[----:B------:R-:W-:Y:S01]  /*9e00*/  VIADD R11, R11, UR5 ;  /* 0x000000050b0b7c36 */ /* 0x000fe20008000000 */
[----:B--2---:R-:W-:Y:S02]  /*9e10*/  SHF.R.S32.HI R15, RZ, 0x8, R10 ;  /* 0x00000008ff0f7819 */ /* 0x004fe4000001140a */
[----:B------:R-:W-:Y:S01]  /*9e20*/  F2FP.SATFINITE.E5M2.F32.PACK_AB_MERGE_C R25, R25, R24, RZ ;  /* 0x000000181919723e */ /* 0x000fe200048060ff */
[C---:B------:R-:W-:Y:S01]  /*9e30*/  VIADD R13, R11.reuse, UR5 ;  /* 0x000000050b0d7c36 */ /* 0x040fe20008000000 */
[----:B------:R-:W-:Y:S01]  /*9e40*/  ISETP.LT.AND P5, PT, R12, UR19, !P0 ;  /* 0x000000130c007c0c */ /* 0x000fe2000c7a1270 */
[----:B------:R2:W-:Y:S01]  /*9e50*/  @P4 STG.E.U8 desc[UR26][R4.64], R15 ;  /* 0x0000000f04004986 */ /* 0x0005e2000c10111a */
[----:B------:R-:W-:Y:S02]  /*9e60*/  IADD3 R6, P4, PT, R11, R2, RZ ;  /* 0x000000020b067210 */ /* 0x000fe40007f9e0ff */
[----:B------:R-:W-:-:S02]  /*9e70*/  LOP3.LUT R10, R3, 0x18, RZ, 0xfc, !PT ;  /* 0x00000018030a7812 */ /* 0x000fc400078efcff */
[----:B------:R-:W-:Y:S02]  /*9e80*/  PRMT R12, R25, 0x9910, RZ ;  /* 0x00009910190c7816 */ /* 0x000fe400000000ff */
[----:B------:R-:W-:Y:S02]  /*9e90*/  LEA.HI.X.SX32 R7, R11, R0, 0x1, P4 ;  /* 0x000000000b077211 */ /* 0x000fe400020f0eff */
[----:B------:R-:W-:Y:S01]  /*9ea0*/  ISETP.LT.AND P4, PT, R10, UR19, !P0 ;  /* 0x000000130a007c0c */ /* 0x000fe2000c781270 */
[----:B------:R-:W-:Y:S01]  /*9eb0*/  IMAD.MOV.U32 R10, RZ, RZ, R12 ;  /* 0x000000ffff0a7224 */ /* 0x000fe200078e000c */
[----:B0-----:R-:W-:Y:S01]  /*9ec0*/  IADD3 R8, P6, PT, R13, R2, RZ ;  /* 0x000000020d087210 */ /* 0x001fe20007fde0ff */
[----:B------:R0:W-:Y:S01]  /*9ed0*/  @P3 STG.E.U8 desc[UR26][R6.64], R25 ;  /* 0x0000001906003986 */ /* 0x0001e2000c10111a */
[----:B------:R-:W-:Y:S02]  /*9ee0*/  LOP3.LUT R11, R3, 0x19, RZ, 0xfc, !PT ;  /* 0x00000019030b7812 */ /* 0x000fe400078efcff */
[C---:B------:R-:W-:Y:S01]  /*9ef0*/  LEA.HI.X.SX32 R9, R13.reuse, R0, 0x1, P6 ;  /* 0x000000000d097211 */ /* 0x040fe200030f0eff */
[----:B------:R-:W-:Y:S01]  /*9f00*/  VIADD R13, R13, UR5 ;  /* 0x000000050d0d7c36 */ /* 0x000fe20008000000 */
[----:B--2---:R-:W-:-:S02]  /*9f10*/  SHF.R.S32.HI R15, RZ, 0x8, R10 ;  /* 0x00000008ff0f7819 */ /* 0x004fc4000001140a */
[----:B------:R-:W-:Y:S02]  /*9f20*/  F2FP.SATFINITE.E5M2.F32.PACK_AB_MERGE_C R27, R27, R26, RZ ;  /* 0x0000001a1b1b723e */ /* 0x000fe400048060ff */
[----:B------:R-:W-:Y:S01]  /*9f30*/  ISETP.LT.AND P3, PT, R11, UR19, !P0 ;  /* 0x000000130b007c0c */ /* 0x000fe2000c761270 */
[----:B------:R2:W-:Y:S01]  /*9f40*/  @P2 STG.E.U8 desc[UR26][R8.64], R15 ;  /* 0x0000000f08002986 */ /* 0x0005e2000c10111a */
[C---:B------:R-:W-:Y:S01]  /*9f50*/  IADD3 R4, P2, PT, R13.reuse, R2, RZ ;  /* 0x000000020d047210 */ /* 0x040fe20007f5e0ff */
[----:B------:R-:W-:Y:S01]  /*9f60*/  VIADD R11, R13, UR5 ;  /* 0x000000050d0b7c36 */ /* 0x000fe20008000000 */
[----:B------:R-:W-:Y:S02]  /*9f70*/  LOP3.LUT R10, R3, 0x1a, RZ, 0xfc, !PT ;  /* 0x0000001a030a7812 */ /* 0x000fe400078efcff */
[----:B------:R-:W-:Y:S02]  /*9f80*/  PRMT R14, R27, 0x9910, RZ ;  /* 0x000099101b0e7816 */ /* 0x000fe400000000ff */
[----:B------:R-:W-:-:S02]  /*9f90*/  LEA.HI.X.SX32 R5, R13, R0, 0x1, P2 ;  /* 0x000000000d057211 */ /* 0x000fc400010f0eff */
[----:B------:R-:W-:Y:S01]  /*9fa0*/  ISETP.LT.AND P2, PT, R10, UR19, !P0 ;  /* 0x000000130a007c0c */ /* 0x000fe2000c741270 */
[----:B------:R-:W-:Y:S01]  /*9fb0*/  IMAD.MOV.U32 R10, RZ, RZ, R14 ;  /* 0x000000ffff0a7224 */ /* 0x000fe200078e000e */
[----:B0-----:R-:W-:Y:S01]  /*9fc0*/  IADD3 R6, P6, PT, R11, R2, RZ ;  /* 0x000000020b067210 */ /* 0x001fe20007fde0ff */
[----:B------:R0:W-:Y:S01]  /*9fd0*/  @P1 STG.E.U8 desc[UR26][R4.64], R27 ;  /* 0x0000001b04001986 */ /* 0x0001e2000c10111a */
[----:B------:R-:W-:Y:S02]  /*9fe0*/  LOP3.LUT R12, R3, 0x1b, RZ, 0xfc, !PT ;  /* 0x0000001b030c7812 */ /* 0x000fe400078efcff */
[C---:B------:R-:W-:Y:S01]  /*9ff0*/  LEA.HI.X.SX32 R7, R11.reuse, R0, 0x1, P6 ;  /* 0x000000000b077211 */ /* 0x040fe200030f0eff */
[----:B------:R-:W-:Y:S01]  /*a000*/  VIADD R11, R11, UR5 ;  /* 0x000000050b0b7c36 */ /* 0x000fe20008000000 */
[----:B--2---:R-:W-:Y:S02]  /*a010*/  SHF.R.S32.HI R15, RZ, 0x8, R10 ;  /* 0x00000008ff0f7819 */ /* 0x004fe4000001140a */
[----:B------:R-:W-:Y:S01]  /*a020*/  F2FP.SATFINITE.E5M2.F32.PACK_AB_MERGE_C R29, R29, R28, RZ ;  /* 0x0000001c1d1d723e */ /* 0x000fe200048060ff */
[C---:B------:R-:W-:Y:S01]  /*a030*/  VIADD R13, R11.reuse, UR5 ;  /* 0x000000050b0d7c36 */ /* 0x040fe20008000000 */
[----:B------:R-:W-:Y:S01]  /*a040*/  ISETP.LT.AND P1, PT, R12, UR19, !P0 ;  /* 0x000000130c007c0c */ /* 0x000fe2000c721270 */
[----:B------:R2:W-:Y:S01]  /*a050*/  @P5 STG.E.U8 desc[UR26][R6.64], R15 ;  /* 0x0000000f06005986 */ /* 0x0005e2000c10111a */
[----:B------:R-:W-:-:S02]  /*a060*/  IADD3 R8, P5, PT, R11, R2, RZ ;  /* 0x000000020b087210 */ /* 0x000fc40007fbe0ff */
        /* <DEDUP_REMOVED lines=11> */
[----:B------:R-:W-:Y:S02]  /*a120*/  F2FP.SATFINITE.E5M2.F32.PACK_AB_MERGE_C R31, R31, R30, RZ ;  /* 0x0000001e1f1f723e */ /* 0x000fe400048060ff */
[----:B------:R-:W-:Y:S01]  /*a130*/  ISETP.LT.AND P4, PT, R11, UR19, !P0 ;  /* 0x000000130b007c0c */ /* 0x000fe2000c781270 */
[----:B------:R2:W-:Y:S01]  /*a140*/  @P3 STG.E.U8 desc[UR26][R4.64], R15 ;  /* 0x0000000f04003986 */ /* 0x0005e2000c10111a */
[C---:B------:R-:W-:Y:S01]  /*a150*/  IADD3 R6, P3, PT, R13.reuse, R2, RZ ;  /* 0x000000020d067210 */ /* 0x040fe20007f7e0ff */
[----:B------:R-:W-:Y:S01]  /*a160*/  VIADD R11, R13, UR5 ;  /* 0x000000050d0b7c36 */ /* 0x000fe20008000000 */
        /* <DEDUP_REMOVED lines=11> */
[----:B------:R-:W-:Y:S01]  /*a220*/  F2FP.SATFINITE.E5M2.F32.PACK_AB_MERGE_C R33, R33, R32, RZ ;  /* 0x000000202121723e */ /* 0x000fe200048060ff */
[C---:B------:R-:W-:Y:S01]  /*a230*/  VIADD R13, R11.reuse, UR5 ;  /* 0x000000050b0d7c36 */ /* 0x040fe20008000000 */
[----:B------:R-:W-:Y:S01]  /*a240*/  ISETP.LT.AND P2, PT, R12, UR19, !P0 ;  /* 0x000000130c007c0c */ /* 0x000fe2000c741270 */
[----:B------:R2:W-:Y:S01]  /*a250*/  @P1 STG.E.U8 desc[UR26][R8.64], R15 ;  /* 0x0000000f08001986 */ /* 0x0005e2000c10111a */
[----:B------:R-:W-:Y:S02]  /*a260*/  IADD3 R4, P1, PT, R11, R2, RZ ;  /* 0x000000020b047210 */ /* 0x000fe40007f3e0ff */
        /* <DEDUP_REMOVED lines=206> */
[C---:B------:R-:W-:Y:S01]  /*af50*/  VIADD R11, R13.reuse, UR5 ;  /* 0x000000050d0b7c36 */ /* 0x040fe20008000000 */
[----:B------:R-:W-:Y:S02]  /*af60*/  IADD3 R8, P5, PT, R13, R2, RZ ;  /* 0x000000020d087210 */ /* 0x000fe40007fbe0ff */
[----:B------:R-:W-:Y:S02]  /*af70*/  LOP3.LUT R10, R3, 0x3a, RZ, 0xfc, !PT ;  /* 0x0000003a030a7812 */ /* 0x000fe400078efcff */
[----:B------:R-:W-:Y:S02]  /*af80*/  PRMT R14, R59, 0x9910, RZ ;  /* 0x000099103b0e7816 */ /* 0x000fe400000000ff */
[----:B------:R-:W-:Y:S02]  /*af90*/  LEA.HI.X.SX32 R9, R13, R0, 0x1, P5 ;  /* 0x000000000d097211 */ /* 0x000fe400028f0eff */
[----:B0-----:R-:W-:-:S02]  /*afa0*/  IADD3 R4, P6, PT, R11, R2, RZ ;  /* 0x000000020b047210 */ /* 0x001fc40007fde0ff */
[----:B------:R-:W-:Y:S01]  /*afb0*/  ISETP.LT.AND P5, PT, R10, UR19, !P0 ;  /* 0x000000130a007c0c */ /* 0x000fe2000c7a1270 */
[----:B------:R-:W-:Y:S01]  /*afc0*/  IMAD.MOV.U32 R10, RZ, RZ, R14 ;  /* 0x000000ffff0a7224 */ /* 0x000fe200078e000e */
[C---:B------:R-:W-:Y:S01]  /*afd0*/  LEA.HI.X.SX32 R5, R11.reuse, R0, 0x1, P6 ;  /* 0x000000000b057211 */ /* 0x040fe200030f0eff */
[----:B------:R-:W-:Y:S01]  /*afe0*/  VIADD R11, R11, UR5 ;  /* 0x000000050b0b7c36 */ /* 0x000fe20008000000 */
[----:B--2---:R-:W-:Y:S01]  /*aff0*/  LOP3.LUT R7, R3, 0x3c, RZ, 0xfc, !PT ;  /* 0x0000003c03077812 */ /* 0x004fe200078efcff */
[----:B------:R0:W-:Y:S01]  /*b000*/  @P4 STG.E.U8 desc[UR26][R8.64], R59 ;  /* 0x0000003b08004986 */ /* 0x0001e2000c10111a */
[----:B------:R-:W-:Y:S01]  /*b010*/  SHF.R.S32.HI R15, RZ, 0x8, R10 ;  /* 0x00000008ff0f7819 */ /* 0x000fe2000001140a */
[C---:B------:R-:W-:Y:S01]  /*b020*/  VIADD R13, R11.reuse, UR5 ;  /* 0x000000050b0d7c36 */ /* 0x040fe20008000000 */
[----:B------:R-:W-:Y:S02]  /*b030*/  IADD3 R6, P6, PT, R11, R2, RZ ;  /* 0x000000020b067210 */ /* 0x000fe40007fde0ff */
[----:B------:R-:W-:Y:S01]  /*b040*/  F2FP.SATFINITE.E5M2.F32.PACK_AB_MERGE_C R61, R61, R60, RZ ;  /* 0x0000003c3d3d723e */ /* 0x000fe200048060ff */
[----:B------:R2:W-:Y:S01]  /*b050*/  @P3 STG.E.U8 desc[UR26][R4.64], R15 ;  /* 0x0000000f04003986 */ /* 0x0005e2000c10111a */
[----:B------:R-:W-:-:S02]  /*b060*/  ISETP.LT.AND P3, PT, R7, UR19, !P0 ;  /* 0x0000001307007c0c */ /* 0x000fc4000c761270 */
[----:B------:R-:W-:Y:S02]  /*b070*/  LEA.HI.X.SX32 R7, R11, R0, 0x1, P6 ;  /* 0x000000000b077211 */ /* 0x000fe400030f0eff */
[----:B------:R-:W-:Y:S02]  /*b080*/  PRMT R17, R61, 0x9910, RZ ;  /* 0x000099103d117816 */ /* 0x000fe400000000ff */
[----:B0-----:R-:W-:Y:S01]  /*b090*/  IADD3 R8, P6, PT, R13, R2, RZ ;  /* 0x000000020d087210 */ /* 0x001fe20007fde0ff */
[----:B------:R-:W-:Y:S01]  /*b0a0*/  @P2 STG.E.U8 desc[UR26][R6.64], R61 ;  /* 0x0000003d06002986 */ /* 0x000fe2000c10111a */
[----:B------:R-:W-:Y:S02]  /*b0b0*/  LOP3.LUT R12, R3, 0x3b, RZ, 0xfc, !PT ;  /* 0x0000003b030c7812 */ /* 0x000fe400078efcff */
[C---:B------:R-:W-:Y:S01]  /*b0c0*/  LEA.HI.X.SX32 R9, R13.reuse, R0, 0x1, P6 ;  /* 0x000000000d097211 */ /* 0x040fe200030f0eff */
[----:B--2---:R-:W-:Y:S01]  /*b0d0*/  VIADD R5, R13, UR5 ;  /* 0x000000050d057c36 */ /* 0x004fe20008000000 */
[----:B------:R-:W-:-:S02]  /*b0e0*/  SHF.R.S32.HI R17, RZ, 0x8, R17 ;  /* 0x00000008ff117819 */ /* 0x000fc40000011411 */
[----:B------:R-:W-:Y:S01]  /*b0f0*/  LOP3.LUT R10, R3, 0x3d, RZ, 0xfc, !PT ;  /* 0x0000003d030a7812 */ /* 0x000fe200078efcff */
[C---:B------:R-:W-:Y:S01]  /*b100*/  VIADD R11, R5.reuse, UR5 ;  /* 0x00000005050b7c36 */ /* 0x040fe20008000000 */
[----:B------:R-:W-:Y:S01]  /*b110*/  IADD3 R4, P6, PT, R5, R2, RZ ;  /* 0x0000000205047210 */ /* 0x000fe20007fde0ff */
[----:B------:R0:W-:Y:S01]  /*b120*/  @P1 STG.E.U8 desc[UR26][R8.64], R17 ;  /* 0x0000001108001986 */ /* 0x0001e2000c10111a */
[----:B------:R-:W-:Y:S01]  /*b130*/  ISETP.LT.AND P4, PT, R12, UR19, !P0 ;  /* 0x000000130c007c0c */ /* 0x000fe2000c781270 */
[----:B------:R-:W-:Y:S01]  /*b140*/  VIADD R13, R11, UR5 ;  /* 0x000000050b0d7c36 */ /* 0x000fe20008000000 */
[----:B------:R-:W-:Y:S02]  /*b150*/  LEA.HI.X.SX32 R5, R5, R0, 0x1, P6 ;  /* 0x0000000005057211 */ /* 0x000fe400030f0eff */
[----:B------:R-:W-:Y:S01]  /*b160*/  ISETP.LT.AND P2, PT, R10, UR19, !P0 ;  /* 0x000000130a007c0c */ /* 0x000fe2000c741270 */
[C---:B------:R-:W-:Y:S01]  /*b170*/  VIADD R15, R13.reuse, UR5 ;  /* 0x000000050d0f7c36 */ /* 0x040fe20008000000 */
[----:B------:R-:W-:-:S02]  /*b180*/  IADD3 R12, P6, PT, R13, R2, RZ ;  /* 0x000000020d0c7210 */ /* 0x000fc40007fde0ff */
[----:B------:R-:W-:Y:S02]  /*b190*/  IADD3 R10, P1, PT, R11, R2, RZ ;  /* 0x000000020b0a7210 */ /* 0x000fe40007f3e0ff */
[----:B------:R-:W-:Y:S01]  /*b1a0*/  LOP3.LUT R14, R3, 0x3e, RZ, 0xfc, !PT ;  /* 0x0000003e030e7812 */ /* 0x000fe200078efcff */
[----:B0-----:R-:W-:Y:S01]  /*b1b0*/  VIADD R9, R15, UR5 ;  /* 0x000000050f097c36 */ /* 0x001fe20008000000 */
[-C--:B------:R-:W-:Y:S02]  /*b1c0*/  LEA.HI.X.SX32 R13, R13, R0.reuse, 0x1, P6 ;  /* 0x000000000d0d7211 */ /* 0x080fe400030f0eff */
[----:B------:R-:W-:Y:S02]  /*b1d0*/  LEA.HI.X.SX32 R11, R11, R0, 0x1, P1 ;  /* 0x000000000b0b7211 */ /* 0x000fe400008f0eff */
[----:B------:R-:W-:Y:S02]  /*b1e0*/  IADD3 R6, P6, PT, R15, R2, RZ ;  /* 0x000000020f067210 */ /* 0x000fe40007fde0ff */
[----:B------:R-:W-:-:S02]  /*b1f0*/  ISETP.LT.AND P1, PT, R14, UR19, !P0 ;  /* 0x000000130e007c0c */ /* 0x000fc4000c721270 */
[----:B------:R-:W-:Y:S02]  /*b200*/  F2FP.SATFINITE.E5M2.F32.PACK_AB_MERGE_C R63, R63, R62, RZ ;  /* 0x0000003e3f3f723e */ /* 0x000fe400048060ff */
[----:B------:R-:W-:Y:S01]  /*b210*/  LOP3.LUT R14, R3, 0x3f, RZ, 0xfc, !PT ;  /* 0x0000003f030e7812 */ /* 0x000fe200078efcff */
[----:B------:R-:W-:Y:S01]  /*b220*/  VIADD R3, R9, UR5 ;  /* 0x0000000509037c36 */ /* 0x000fe20008000000 */
[----:B------:R-:W-:Y:S01]  /*b230*/  LEA.HI.X.SX32 R7, R15, R0, 0x1, P6 ;  /* 0x000000000f077211 */ /* 0x000fe200030f0eff */
[----:B------:R0:W-:Y:S01]  /*b240*/  @P5 STG.E.U8 desc[UR26][R4.64], R63 ;  /* 0x0000003f04005986 */ /* 0x0001e2000c10111a */
[----:B------:R-:W-:Y:S02]  /*b250*/  F2FP.SATFINITE.E5M2.F32.PACK_AB_MERGE_C R65, R65, R64, RZ ;  /* 0x000000404141723e */ /* 0x000fe400048060ff */
[----:B------:R-:W-:Y:S02]  /*b260*/  IADD3 R8, P6, PT, R9, R2, RZ ;  /* 0x0000000209087210 */ /* 0x000fe40007fde0ff */
[----:B------:R-:W-:-:S02]  /*b270*/  ISETP.LT.AND P0, PT, R14, UR19, !P0 ;  /* 0x000000130e007c0c */ /* 0x000fc4000c701270 */
[----:B------:R-:W-:Y:S02]  /*b280*/  PRMT R15, R63, 0x9910, RZ ;  /* 0x000099103f0f7816 */ /* 0x000fe400000000ff */
[----:B------:R-:W-:Y:S02]  /*b290*/  F2FP.SATFINITE.E5M2.F32.PACK_AB_MERGE_C R67, R67, R66, RZ ;  /* 0x000000424343723e */ /* 0x000fe400048060ff */
[----:B------:R-:W-:Y:S02]  /*b2a0*/  PRMT R17, R65, 0x9910, RZ ;  /* 0x0000991041117816 */ /* 0x000fe400000000ff */
[----:B------:R-:W-:Y:S02]  /*b2b0*/  LEA.HI.X.SX32 R9, R9, R0, 0x1, P6 ;  /* 0x0000000009097211 */ /* 0x000fe400030f0eff */
[----:B------:R-:W-:Y:S02]  /*b2c0*/  IADD3 R2, P6, PT, R3, R2, RZ ;  /* 0x0000000203027210 */ /* 0x000fe40007fde0ff */
[----:B------:R-:W-:-:S02]  /*b2d0*/  SHF.R.S32.HI R15, RZ, 0x8, R15 ;  /* 0x00000008ff0f7819 */ /* 0x000fc4000001140f */
[----:B------:R-:W-:Y:S02]  /*b2e0*/  PRMT R19, R67, 0x9910, RZ ;  /* 0x0000991043137816 */ /* 0x000fe400000000ff */
[----:B------:R-:W-:Y:S01]  /*b2f0*/  SHF.R.S32.HI R17, RZ, 0x8, R17 ;  /* 0x00000008ff117819 */ /* 0x000fe20000011411 */
[----:B------:R0:W-:Y:S01]  /*b300*/  @P4 STG.E.U8 desc[UR26][R10.64], R15 ;  /* 0x0000000f0a004986 */ /* 0x0001e2000c10111a */
[----:B------:R-:W-:Y:S02]  /*b310*/  LEA.HI.X.SX32 R3, R3, R0, 0x1, P6 ;  /* 0x0000000003037211 */ /* 0x000fe400030f0eff */
[----:B------:R-:W-:Y:S01]  /*b320*/  SHF.R.S32.HI R19, RZ, 0x8, R19 ;  /* 0x00000008ff137819 */ /* 0x000fe20000011413 */
[----:B------:R0:W-:Y:S04]  /*b330*/  @P3 STG.E.U8 desc[UR26][R12.64], R65 ;  /* 0x000000410c003986 */ /* 0x0001e8000c10111a */
[----:B------:R0:W-:Y:S04]  /*b340*/  @P2 STG.E.U8 desc[UR26][R6.64], R17 ;  /* 0x0000001106002986 */ /* 0x0001e8000c10111a */
[----:B------:R0:W-:Y:S04]  /*b350*/  @P1 STG.E.U8 desc[UR26][R8.64], R67 ;  /* 0x0000004308001986 */ /* 0x0001e8000c10111a */
[----:B------:R0:W-:Y:S01]  /*b360*/  @P0 STG.E.U8 desc[UR26][R2.64], R19 ;  /* 0x0000001302000986 */ /* 0x0001e2000c10111a */
[----:B-1----:R-:W-:Y:S06]  /*b370*/  BAR.SYNC.DEFER_BLOCKING 0x0 ;  /* 0x0000000000007b1d */ /* 0x002fec0000010000 */
[----:B------:R-:W-:Y:S05]  /*b380*/  BRA.U UP0, `(.L_x_13) ;  /* 0x0000000100a07547 */ /* 0x000fea000b800000 */
[----:B------:R-:W1:Y:S01]  /*b390*/  S2UR UR5, SR_CgaCtaId ;  /* 0x00000000000579c3 */ /* 0x000e620000008800 */
[----:B------:R-:W-:Y:S01]  /*b3a0*/  NOP ;  /* 0x0000000000007918 */ /* 0x000fe20000000000 */
[----:B------:R-:W-:Y:S01]  /*b3b0*/  UMOV UR4, 0x50 ;  /* 0x0000005000047882 */ /* 0x000fe20000000000 */
[----:B------:R-:W-:Y:S02]  /*b3c0*/  IMAD.U32 R0, RZ, RZ, UR12 ;  /* 0x0000000cff007e24 */ /* 0x000fe4000f8e00ff */
[----:B0-----:R-:W-:Y:S02]  /*b3d0*/  IMAD.MOV.U32 R3, RZ, RZ, 0x3 ;  /* 0x00000003ff037424 */ /* 0x001fe400078e00ff */
[----:B------:R-:W-:Y:S01]  /*b3e0*/  IMAD.MOV.U32 R7, RZ, RZ, 0x1 ;  /* 0x00000001ff077424 */ /* 0x000fe200078e00ff */
[----:B------:R-:W-:-:S04]  /*b3f0*/  LOP3.LUT R0, R0, 0xffff, RZ, 0xc0, !PT ;  /* 0x0000ffff00007812 */ /* 0x000fc800078ec0ff */
[----:B------:R-:W-:-:S05]  /*b400*/  SHF.R.U32.HI R0, RZ, 0x5, R0 ;  /* 0x00000005ff007819 */ /* 0x000fca0000011600 */
[----:B------:R-:W-:Y:S01]  /*b410*/  VIADD R2, R0, 0x10 ;  /* 0x0000001000027836 */ /* 0x000fe20000000000 */
[----:B------:R-:W-:Y:S01]  /*b420*/  SHF.L.U32 R0, R3, R0, RZ ;  /* 0x0000000003007219 */ /* 0x000fe200000006ff */
[----:B-1----:R-:W-:-:S03]  /*b430*/  ULEA UR6, UR5, UR4, 0x18 ;  /* 0x0000000405067291 */ /* 0x002fc6000f8ec0ff */
[----:B------:R-:W-:-:S04]  /*b440*/  SHF.L.U32 R3, R7, R2, RZ ;  /* 0x0000000207037219 */ /* 0x000fc800000006ff */
[----:B------:R-:W-:Y:S02]  /*b450*/  LOP3.LUT R0, R3, R0, RZ, 0xfc, !PT ;  /* 0x0000000003007212 */ /* 0x000fe400078efcff */
[----:B------:R-:W0:Y:S02]  /*b460*/  LDS R5, [UR6] ;  /* 0x00000006ff057984 */ /* 0x000e240008000800 */
[C---:B------:R-:W-:Y:S02]  /*b470*/  LOP3.LUT R2, R0.reuse, 0xffff, RZ, 0xc0, !PT ;  /* 0x0000ffff00027812 */ /* 0x040fe400078ec0ff */
[----:B0-----:R-:W-:-:S04]  /*b480*/  LOP3.LUT R3, R0, 0xffff, R5, 0x80, !PT ;  /* 0x0000ffff00037812 */ /* 0x001fc800078e8005 */
[----:B------:R-:W-:-:S13]  /*b490*/  ISETP.NE.AND P0, PT, R3, R2, PT ;  /* 0x000000020300720c */ /* 0x000fda0003f05270 */
[----:B------:R-:W-:Y:S05]  /*b4a0*/  @P0 BRA `(.L_x_14) ;  /* 0x0000000000500947 */ /* 0x000fea0003800000 */
[----:B------:R-:W-:Y:S02]  /*b4b0*/  SHF.R.U32.HI R5, RZ, 0x10, R5 ;  /* 0x00000010ff057819 */ /* 0x000fe40000011605 */
[----:B------:R-:W-:-:S04]  /*b4c0*/  SHF.R.U32.HI R2, RZ, 0x10, R0 ;  /* 0x00000010ff027819 */ /* 0x000fc80000011600 */
[----:B------:R-:W-:-:S04]  /*b4d0*/  LOP3.LUT R5, R5, R2, RZ, 0xc0, !PT ;  /* 0x0000000205057212 */ /* 0x000fc800078ec0ff */
[----:B------:R-:W-:-:S13]  /*b4e0*/  ISETP.NE.AND P0, PT, R5, R2, PT ;  /* 0x000000020500720c */ /* 0x000fda0003f05270 */
[----:B------:R-:W-:Y:S05]  /*b4f0*/  @P0 BRA `(.L_x_15) ;  /* 0x0000000000300947 */ /* 0x000fea0003800000 */
[----:B------:R-:W-:Y:S01]  /*b500*/  R2UR UR4, R0 ;  /* 0x00000000000472ca */ /* 0x000fe200000e0000 */
[----:B------:R-:W-:Y:S01]  /*b510*/  VOTEU.ANY UR5, UPT, PT ;  /* 0x0000000000057886 */ /* 0x000fe200038e0100 */
[----:B------:R-:W0:Y:S01]  /*b520*/  S2R R0, SR_LANEID ;  /* 0x0000000000007919 */ /* 0x000e220000000000 */
[----:B------:R-:W-:-:S10]  /*b530*/  UFLO.U32 UR5, UR5 ;  /* 0x00000005000572bd */ /* 0x000fd400080e0000 */
[----:B------:R-:W-:-:S06]  /*b540*/  ULOP3.LUT UR4, URZ, UR4, URZ, 0x33, !UPT ;  /* 0x00000004ff047292 */ /* 0x000fcc000f8e33ff */
[----:B------:R-:W-:-:S04]  /*b550*/  IMAD.U32 R2, RZ, RZ, UR4 ;  /* 0x00000004ff027e24 */ /* 0x000fc8000f8e00ff */
[----:B------:R-:W1:Y:S02]  /*b560*/  REDUX UR7, R2 ;  /* 0x00000000020773c4 */ /* 0x000e640000000000 */
[----:B------:R2:W-:Y:S01]  /*b570*/  UTCATOMSWS.AND URZ, UR4 ;  /* 0x0000000400ff79e3 */ /* 0x0005e20008000000 */
[----:B0-----:R-:W-:Y:S01]  /*b580*/  ISETP.EQ.U32.AND P0, PT, R0, UR5, PT ;  /* 0x0000000500007c0c */ /* 0x001fe2000bf02070 */
[----:B-1----:R-:W-:-:S12]  /*b590*/  IMAD.U32 R0, RZ, RZ, UR7 ;  /* 0x00000007ff007e24 */ /* 0x002fd8000f8e00ff */
[----:B------:R2:W-:Y:S01]  /*b5a0*/  @P0 ATOMS.AND RZ, [UR6], R0 ;  /* 0x00000000ffff098c */ /* 0x0005e2000a800006 */
[----:B------:R-:W-:Y:S05]  /*b5b0*/  BRA `(.L_x_13) ;  /* 0x0000000000147947 */ /* 0x000fea0003800000 */
.L_x_15:
[----:B------:R-:W-:-:S07]  /*b5c0*/  MOV R2, 0xb5e0 ;  /* 0x0000b5e000027802 */ /* 0x000fce0000000f00 */
[----:B------:R-:W-:Y:S05]  /*b5d0*/  CALL.REL.NOINC `($__internal_0_$__cuda_sm10x_tcgen05_guardrail_trap_col_being_dealloced_not_returned_by_alloc) ;  /* 0x00000000002c7944 */ /* 0x000fea0003c00000 */
[----:B------:R-:W-:Y:S05]  /*b5e0*/  BRA `(.L_x_13) ;  /* 0x0000000000087947 */ /* 0x000fea0003800000 */
.L_x_14:
[----:B------:R-:W-:-:S07]  /*b5f0*/  MOV R2, 0xb610 ;  /* 0x0000b61000027802 */ /* 0x000fce0000000f00 */
[----:B------:R-:W-:Y:S05]  /*b600*/  CALL.REL.NOINC `($__internal_2_$__cuda_sm10x_tcgen05_guardrail_trap_unallocated_columns_being_dealloced) ;  /* 0x0000000000387944 */ /* 0x000fea0003c00000 */
.L_x_13:
[----:B------:R-:W-:Y:S01]  /*b610*/  NOP ;  /* 0x0000000000007918 */ /* 0x000fe20000000000 */
[----:B--2---:R-:W-:Y:S05]  /*b620*/  EXIT ;  /* 0x000000000000794d */ /* 0x004fea0003800000 */
.L_x_8:
[----:B------:R-:W0:Y:S02]  /*b630*/  SYNCS.PHASECHK.TRANS64.TRYWAIT P5, [UR10], R126 ;  /* 0x0000007eff0075a7 */ /* 0x000e2400080a110a */
[----:B0-----:R-:W-:Y:S05]  /*b640*/  @!P5 BRA `(.L_x_8) ;  /* 0xfffffffc00f8d947 */ /* 0x001fea000383ffff */
[----:B------:R-:W-:Y:S05]  /*b650*/  BRA `(.L_x_16) ;  /* 0xffffffb000dc7947 */ /* 0x000fea000383ffff */
.L_x_12:
[----:B------:R-:W3:Y:S02]  /*b660*/  SYNCS.PHASECHK.TRANS64.TRYWAIT P0, [UR10], R2 ;  /* 0x00000002ff0075a7 */ /* 0x000ee4000800110a */
[----:B---3--:R-:W-:Y:S05]  /*b670*/  @!P0 BRA `(.L_x_12) ;  /* 0xfffffffc00f88947 */ /* 0x008fea000383ffff */
[----:B------:R-:W-:Y:S05]  /*b680*/  BRA `(.L_x_11) ;  /* 0xffffffdc00347947 */ /* 0x000fea000383ffff */
        .weak           $__internal_0_$__cuda_sm10x_tcgen05_guardrail_trap_col_being_dealloced_not_returned_by_alloc
        .type           $__internal_0_$__cuda_sm10x_tcgen05_guardrail_trap_col_being_dealloced_not_returned_by_alloc,@function
        .size           $__internal_0_$__cuda_sm10x_tcgen05_guardrail_trap_col_being_dealloced_not_returned_by_alloc,($__internal_1_$__cuda_sm10x_tcgen05_guardrail_trap_phase_invalid_during_alloc - $__internal_0_$__cuda_sm10x_tcgen05_guardrail_trap_col_being_dealloced_not_returned_by_alloc)
$__internal_0_$__cuda_sm10x_tcgen05_guardrail_trap_col_being_dealloced_not_returned_by_alloc:
[----:B------:R-:W-:Y:S05]  /*b690*/  BPT.TRAP 0x1 ;  /* 0x000000040000795c */ /* 0x000fea0000300000 */
[----:B------:R-:W-:-:S04]  /*b6a0*/  IMAD.MOV.U32 R3, RZ, RZ, 0x0 ;  /* 0x00000000ff037424 */ /* 0x000fc800078e00ff */
[----:B------:R-:W-:Y:S05]  /*b6b0*/  RET.REL.NODEC R2 `(matmul_kernel) ;  /* 0xffffff4802507950 */ /* 0x000fea0003c3ffff */
        .weak           $__internal_1_$__cuda_sm10x_tcgen05_guardrail_trap_phase_invalid_during_alloc
        .type           $__internal_1_$__cuda_sm10x_tcgen05_guardrail_trap_phase_invalid_during_alloc,@function
        .size           $__internal_1_$__cuda_sm10x_tcgen05_guardrail_trap_phase_invalid_during_alloc,($__internal_2_$__cuda_sm10x_tcgen05_guardrail_trap_unallocated_columns_being_dealloced - $__internal_1_$__cuda_sm10x_tcgen05_guardrail_trap_phase_invalid_during_alloc)
$__internal_1_$__cuda_sm10x_tcgen05_guardrail_trap_phase_invalid_during_alloc:
[----:B------:R-:W-:Y:S05]  /*b6c0*/  BPT.TRAP 0x1 ;  /* 0x000000040000795c */ /* 0x000fea0000300000 */
[----:B------:R-:W-:-:S04]  /*b6d0*/  IMAD.MOV.U32 R3, RZ, RZ, 0x0 ;  /* 0x00000000ff037424 */ /* 0x000fc800078e00ff */
[----:B------:R-:W-:Y:S05]  /*b6e0*/  RET.REL.NODEC R2 `(matmul_kernel) ;  /* 0xffffff4802447950 */ /* 0x000fea0003c3ffff */
        .weak           $__internal_2_$__cuda_sm10x_tcgen05_guardrail_trap_unallocated_columns_being_dealloced
        .type           $__internal_2_$__cuda_sm10x_tcgen05_guardrail_trap_unallocated_columns_being_dealloced,@function
        .size           $__internal_2_$__cuda_sm10x_tcgen05_guardrail_trap_unallocated_columns_being_dealloced,(.L_x_20 - $__internal_2_$__cuda_sm10x_tcgen05_guardrail_trap_unallocated_columns_being_dealloced)
$__internal_2_$__cuda_sm10x_tcgen05_guardrail_trap_unallocated_columns_being_dealloced:
[----:B------:R-:W-:Y:S05]  /*b6f0*/  BPT.TRAP 0x1 ;  /* 0x000000040000795c */ /* 0x000fea0000300000 */
[----:B------:R-:W-:-:S04]  /*b700*/  IMAD.MOV.U32 R3, RZ, RZ, 0x0 ;  /* 0x00000000ff037424 */ /* 0x000fc800078e00ff */
[----:B------:R-:W-:Y:S05]  /*b710*/  RET.REL.NODEC R2 `(matmul_kernel) ;  /* 0xffffff4802387950 */ /* 0x000fea0003c3ffff */
.L_x_17:
[----:B------:R-:W-:-:S00]  /*b720*/  BRA `(.L_x_17) ;  /* 0xfffffffc00fc7947 */ /* 0x000fc0000383ffff */
[----:B------:R-:W-:-:S00]  /*b730*/  NOP ;  /* 0x0000000000007918 */ /* 0x000fc00000000000 */
        /* <DEDUP_REMOVED lines=12> */
.L_x_20:


//--------------------- .nv.shared.matmul_kernel  --------------------------
	.section	.nv.shared.matmul_kernel,"aw",@nobits
	.sectionflags	@""
	.align	16
	.zero		1024


//--------------------- .nv.shared.reserved.0     --------------------------
	.section	.nv.shared.reserved.0,"aw",@nobits
	.align	8
	.weak		__nv_reservedSMEM_offset_0_alias
	.size		__nv_reservedSMEM_offset_0_alias, 0, 64
	.other		__nv_reservedSMEM_offset_0_alias,@"STO_CUDA_RESERVED_SHARED STV_DEFAULT"
__nv_reservedSMEM_offset_0_alias:
	.zero		0
.nv.shared.reserved.0:
	.zero		64
	.weak		__nv_reservedSMEM_allocation_phase
	.type		__nv_reservedSMEM_allocation_phase,@object
	.size		__nv_reservedSMEM_allocation_phase,(.L_0 - __nv_reservedSMEM_allocation_phase)
__nv_reservedSMEM_allocation_phase:
	.zero		1
.L_0:
	.zero		7
	.weak		__nv_reservedSMEM_devtool_atexit_pc
	.type		__nv_reservedSMEM_devtool_atexit_pc,@object
	.size		__nv_reservedSMEM_devtool_atexit_pc,(__nv_reservedSMEM_allocation_mask - __nv_reservedSMEM_devtool_atexit_pc)
__nv_reservedSMEM_devtool_atexit_pc:
	.zero		8
	.weak		__nv_reservedSMEM_allocation_mask
	.type		__nv_reservedSMEM_allocation_mask,@object
	.size		__nv_reservedSMEM_allocation_mask,(.L_2 - __nv_reservedSMEM_allocation_mask)
__nv_reservedSMEM_allocation_mask:
	.zero		4
.L_2:


//--------------------- .nv.constant0.matmul_kernel --------------------------
	.section	.nv.constant0.matmul_kernel,"a",@progbits
	.sectionflags	@""
	.align	4
.nv.constant0.matmul_kernel:
	.zero		976


//--------------------- SYMBOLS --------------------------

	.type		.nv.reservedSmem.offset0,@object
	.size		.nv.reservedSmem.offset0,0x4
	.type		.nv.reservedSmem.cap,@object
	.size		.nv.reservedSmem.cap,0x4
